def matmul_kernel(
    a_ptr,
    b_ptr,
    c_ptr,
    M,
    N,
    K,
    stride_am,
    stride_ak,
    stride_bk,
    stride_bn,
    stride_cm,
    stride_cn,
    BLOCK_M: tl.constexpr,
    BLOCK_N: tl.constexpr,
    BLOCK_K: tl.constexpr,
    GROUP_M: tl.constexpr,
):
    pid = tl.program_id(axis=0)
    num_pid_m = tl.cdiv(M, BLOCK_M)
    num_pid_n = tl.cdiv(N, BLOCK_N)
    num_pid_in_group = GROUP_M * num_pid_n
    group_id = pid // num_pid_in_group
    first_pid_m = group_id * GROUP_M
    group_size_m = min(num_pid_m - first_pid_m, GROUP_M)
    pid_m = first_pid_m + ((pid % num_pid_in_group) % group_size_m)
    pid_n = (pid % num_pid_in_group) // group_size_m

    offs_am = (pid_m * BLOCK_M + tl.arange(0, BLOCK_M)) % M
    offs_bn = (pid_n * BLOCK_N + tl.arange(0, BLOCK_N)) % N
    offs_k = tl.arange(0, BLOCK_K)
    a_ptrs = a_ptr + offs_am[:, None] * stride_am + offs_k[None, :] * stride_ak
    b_ptrs = b_ptr + offs_k[:, None] * stride_bk + offs_bn[None, :] * stride_bn

    acc = tl.zeros((BLOCK_M, BLOCK_N), dtype=tl.float32)
    for kk in range(0, tl.cdiv(K, BLOCK_K)):
        a = tl.load(a_ptrs, mask=offs_k[None, :] < K - kk * BLOCK_K, other=0.0)
        b = tl.load(b_ptrs, mask=offs_k[:, None] < K - kk * BLOCK_K, other=0.0)
        acc = tl.dot(a, b, acc)
        a_ptrs += BLOCK_K * stride_ak
        b_ptrs += BLOCK_K * stride_bk

    c = acc.to(c_ptr.dtype.element_ty)
    offs_cm = pid_m * BLOCK_M + tl.arange(0, BLOCK_M)
    offs_cn = pid_n * BLOCK_N + tl.arange(0, BLOCK_N)
    c_ptrs = c_ptr + offs_cm[:, None] * stride_cm + offs_cn[None, :] * stride_cn
    mask = (offs_cm[:, None] < M) & (offs_cn[None, :] < N)
    tl.store(c_ptrs, c, mask=mask)

# config = {"BLOCK_K": 32, "BLOCK_M": 128, "BLOCK_N": 64, "GROUP_M": 8, "arch": "sm_100", "dtype": "bf16", "num_ctas": 2, "num_stages": 3, "num_warps": 4}
# arch = sm_100


// ===== COMPILED SASS (sm_100a) =====

	.target	sm_100a

	.elftype	@"ET_EXEC"


//--------------------- .note.nv.tkinfo           --------------------------
	.section	.note.nv.tkinfo,"",@"SHT_NOTE"
	.sectionflags	@"SHF_NOTE_NV_TKINFO"
	.tkinfo
        /*0018*/ 	.word	0x00000081
        /*0030*/ 	.string	""
        /*0030*/ 	.string	"ptxas-blackwell"
        /*0030*/ 	.string	"Cuda compilation tools, release 12.9, V12.9.86"
        /*0030*/ 	.string	"Build cuda_12.9.r12.9/compiler.36037853_0"
        /*0030*/ 	.string	"-v  -suppress-debug-info  -lineinfo  -arch sm_100a "



//--------------------- .note.nv.cuver            --------------------------
	.section	.note.nv.cuver,"",@"SHT_NOTE"
	.sectionflags	@"SHF_NOTE_NV_CUVER"
        /*0018*/ 	.short	0x0001
        /*001a*/ 	.short	0x0064
        /*001c*/ 	.short	0x0001
        /*001e*/ 	.short	0x0000
        /*0020*/ 	.short	0x0001
        /*0022*/ 	.short	0x0000


//--------------------- .nv.info                  --------------------------
	.section	.nv.info,"",@"SHT_CUDA_INFO"
	.align	4


	//----- nvinfo : EIATTR_REGCOUNT
	.align		4
        /*0000*/ 	.byte	0x04, 0x2f
        /*0002*/ 	.short	(.L_6 - .L_5)
	.align		4
.L_5:
        /*0004*/ 	.word	index@(matmul_kernel)
        /*0008*/ 	.word	0x00000060


	//----- nvinfo : EIATTR_FRAME_SIZE
	.align		4
.L_6:
        /*000c*/ 	.byte	0x04, 0x11
        /*000e*/ 	.short	(.L_8 - .L_7)
	.align		4
.L_7:
        /*0010*/ 	.word	index@($__internal_2_$__cuda_sm10x_tcgen05_guardrail_trap_unallocated_columns_being_dealloced)
        /*0014*/ 	.word	0x00000000


	//----- nvinfo : EIATTR_FRAME_SIZE
	.align		4
.L_8:
        /*0018*/ 	.byte	0x04, 0x11
        /*001a*/ 	.short	(.L_10 - .L_9)
	.align		4
.L_9:
        /*001c*/ 	.word	index@($__internal_1_$__cuda_sm10x_tcgen05_guardrail_trap_phase_invalid_during_alloc)
        /*0020*/ 	.word	0x00000000


	//----- nvinfo : EIATTR_FRAME_SIZE
	.align		4
.L_10:
        /*0024*/ 	.byte	0x04, 0x11
        /*0026*/ 	.short	(.L_12 - .L_11)
	.align		4
.L_11:
        /*0028*/ 	.word	index@($__internal_0_$__cuda_sm10x_tcgen05_guardrail_trap_col_being_dealloced_not_returned_by_alloc)
        /*002c*/ 	.word	0x00000000


	//----- nvinfo : EIATTR_FRAME_SIZE
	.align		4
.L_12:
        /*0030*/ 	.byte	0x04, 0x11
        /*0032*/ 	.short	(.L_14 - .L_13)
	.align		4
.L_13:
        /*0034*/ 	.word	index@(matmul_kernel)
        /*0038*/ 	.word	0x00000000


	//----- nvinfo : EIATTR_MIN_STACK_SIZE
	.align		4
.L_14:
        /*003c*/ 	.byte	0x04, 0x12
        /*003e*/ 	.short	(.L_16 - .L_15)
	.align		4
.L_15:
        /*0040*/ 	.word	index@(matmul_kernel)
        /*0044*/ 	.word	0x00000000
.L_16:


//--------------------- .nv.info.matmul_kernel    --------------------------
	.section	.nv.info.matmul_kernel,"",@"SHT_CUDA_INFO"
	.sectionflags	@""
	.align	4


	//----- nvinfo : EIATTR_CUDA_API_VERSION
	.align		4
        /*0000*/ 	.byte	0x04, 0x37
        /*0002*/ 	.short	(.L_18 - .L_17)
.L_17:
        /*0004*/ 	.word	0x00000081


	//----- nvinfo : EIATTR_KPARAM_INFO
	.align		4
.L_18:
        /*0008*/ 	.byte	0x04, 0x17
        /*000a*/ 	.short	(.L_20 - .L_19)
.L_19:
        /*000c*/ 	.word	0x00000000
        /*0010*/ 	.short	0x000d
        /*0012*/ 	.short	0x0048
        /*0014*/ 	.byte	0x00, 0xf4, 0x21, 0x00


	//----- nvinfo : EIATTR_KPARAM_INFO
	.align		4
.L_20:
        /*0018*/ 	.byte	0x04, 0x17
        /*001a*/ 	.short	(.L_22 - .L_21)
.L_21:
        /*001c*/ 	.word	0x00000000
        /*0020*/ 	.short	0x000c
        /*0022*/ 	.short	0x0040
        /*0024*/ 	.byte	0x00, 0xf4, 0x21, 0x00


	//----- nvinfo : EIATTR_KPARAM_INFO
	.align		4
.L_22:
        /*0028*/ 	.byte	0x04, 0x17
        /*002a*/ 	.short	(.L_24 - .L_23)
.L_23:
        /*002c*/ 	.word	0x00000000
        /*0030*/ 	.short	0x000b
        /*0032*/ 	.short	0x0038
        /*0034*/ 	.byte	0x00, 0xf0, 0x11, 0x00


	//----- nvinfo : EIATTR_KPARAM_INFO
	.align		4
.L_24:
        /*0038*/ 	.byte	0x04, 0x17
        /*003a*/ 	.short	(.L_26 - .L_25)
.L_25:
        /*003c*/ 	.word	0x00000000
        /*0040*/ 	.short	0x000a
        /*0042*/ 	.short	0x0034
        /*0044*/ 	.byte	0x00, 0xf0, 0x11, 0x00


	//----- nvinfo : EIATTR_KPARAM_INFO
	.align		4
.L_26:
        /*0048*/ 	.byte	0x04, 0x17
        /*004a*/ 	.short	(.L_28 - .L_27)
.L_27:
        /*004c*/ 	.word	0x00000000
        /*0050*/ 	.short	0x0009
        /*0052*/ 	.short	0x0030
        /*0054*/ 	.byte	0x00, 0xf0, 0x11, 0x00


	//----- nvinfo : EIATTR_KPARAM_INFO
	.align		4
.L_28:
        /*0058*/ 	.byte	0x04, 0x17
        /*005a*/ 	.short	(.L_30 - .L_29)
.L_29:
        /*005c*/ 	.word	0x00000000
        /*0060*/ 	.short	0x0008
        /*0062*/ 	.short	0x002c
        /*0064*/ 	.byte	0x00, 0xf0, 0x11, 0x00


	//----- nvinfo : EIATTR_KPARAM_INFO
	.align		4
.L_30:
        /*0068*/ 	.byte	0x04, 0x17
        /*006a*/ 	.short	(.L_32 - .L_31)
.L_31:
        /*006c*/ 	.word	0x00000000
        /*0070*/ 	.short	0x0007
        /*0072*/ 	.short	0x0028
        /*0074*/ 	.byte	0x00, 0xf0, 0x11, 0x00


	//----- nvinfo : EIATTR_KPARAM_INFO
	.align		4
.L_32:
        /*0078*/ 	.byte	0x04, 0x17
        /*007a*/ 	.short	(.L_34 - .L_33)
.L_33:
        /*007c*/ 	.word	0x00000000
        /*0080*/ 	.short	0x0006
        /*0082*/ 	.short	0x0024
        /*0084*/ 	.byte	0x00, 0xf0, 0x11, 0x00


	//----- nvinfo : EIATTR_KPARAM_INFO
	.align		4
.L_34:
        /*0088*/ 	.byte	0x04, 0x17
        /*008a*/ 	.short	(.L_36 - .L_35)
.L_35:
        /*008c*/ 	.word	0x00000000
        /*0090*/ 	.short	0x0005
        /*0092*/ 	.short	0x0020
        /*0094*/ 	.byte	0x00, 0xf0, 0x11, 0x00


	//----- nvinfo : EIATTR_KPARAM_INFO
	.align		4
.L_36:
        /*0098*/ 	.byte	0x04, 0x17
        /*009a*/ 	.short	(.L_38 - .L_37)
.L_37:
        /*009c*/ 	.word	0x00000000
        /*00a0*/ 	.short	0x0004
        /*00a2*/ 	.short	0x001c
        /*00a4*/ 	.byte	0x00, 0xf0, 0x11, 0x00


	//----- nvinfo : EIATTR_KPARAM_INFO
	.align		4
.L_38:
        /*00a8*/ 	.byte	0x04, 0x17
        /*00aa*/ 	.short	(.L_40 - .L_39)
.L_39:
        /*00ac*/ 	.word	0x00000000
        /*00b0*/ 	.short	0x0003
        /*00b2*/ 	.short	0x0018
        /*00b4*/ 	.byte	0x00, 0xf0, 0x11, 0x00


	//----- nvinfo : EIATTR_KPARAM_INFO
	.align		4
.L_40:
        /*00b8*/ 	.byte	0x04, 0x17
        /*00ba*/ 	.short	(.L_42 - .L_41)
.L_41:
        /*00bc*/ 	.word	0x00000000
        /*00c0*/ 	.short	0x0002
        /*00c2*/ 	.short	0x0010
        /*00c4*/ 	.byte	0x00, 0xf4, 0x21, 0x00


	//----- nvinfo : EIATTR_KPARAM_INFO
	.align		4
.L_42:
        /*00c8*/ 	.byte	0x04, 0x17
        /*00ca*/ 	.short	(.L_44 - .L_43)
.L_43:
        /*00cc*/ 	.word	0x00000000
        /*00d0*/ 	.short	0x0001
        /*00d2*/ 	.short	0x0008
        /*00d4*/ 	.byte	0x00, 0xf4, 0x21, 0x00


	//----- nvinfo : EIATTR_KPARAM_INFO
	.align		4
.L_44:
        /*00d8*/ 	.byte	0x04, 0x17
        /*00da*/ 	.short	(.L_46 - .L_45)
.L_45:
        /*00dc*/ 	.word	0x00000000
        /*00e0*/ 	.short	0x0000
        /*00e2*/ 	.short	0x0000
        /*00e4*/ 	.byte	0x00, 0xf4, 0x21, 0x00


	//----- nvinfo : EIATTR_EXPLICIT_CLUSTER
	.align		4
.L_46:
        /*00e8*/ 	.byte	0x01, 0x3e
	.zero		2


	//----- nvinfo : EIATTR_CTA_PER_CLUSTER
	.align		4
        /*00ec*/ 	.byte	0x04, 0x3d
        /*00ee*/ 	.short	(.L_48 - .L_47)
.L_47:
        /*00f0*/ 	.word	0x00000002
        /*00f4*/ 	.word	0x00000001
        /*00f8*/ 	.word	0x00000001


	//----- nvinfo : EIATTR_AT_ENTRY_FRAGMENTS
	.align		4
.L_48:
        /*00fc*/ 	.byte	0x04, 0x4f
        /*00fe*/ 	.short	(.L_50 - .L_49)


	//   ....[0]....
.L_49:
        /*0100*/ 	.word	0x00000004


	//   ....[1]....
        /*0104*/ 	.word	0x00000005


	//----- nvinfo : EIATTR_RESERVED_SMEM_USED
	.align		4
.L_50:
        /*0108*/ 	.byte	0x01, 0x41
	.zero		2


	//----- nvinfo : EIATTR_SPARSE_MMA_MASK
	.align		4
        /*010c*/ 	.byte	0x03, 0x50
        /*010e*/ 	.short	0x0000


	//----- nvinfo : EIATTR_TCGEN05_2CTA_USED
	.align		4
        /*0110*/ 	.byte	0x01, 0x52
	.zero		2


	//----- nvinfo : EIATTR_MAXREG_COUNT
	.align		4
        /*0114*/ 	.byte	0x03, 0x1b
        /*0116*/ 	.short	0x00ff


	//----- nvinfo : EIATTR_NUM_BARRIERS
	.align		4
        /*0118*/ 	.byte	0x02, 0x4c
        /*011a*/ 	.byte	0x01
	.zero		1


	//----- nvinfo : EIATTR_INT_WARP_WIDE_INSTR_OFFSETS
	.align		4
        /*011c*/ 	.byte	0x04, 0x31
        /*011e*/ 	.short	(.L_52 - .L_51)


	//   ....[0]....
.L_51:
        /*0120*/ 	.word	0x00001150


	//   ....[1]....
        /*0124*/ 	.word	0x00001160


	//   ....[2]....
        /*0128*/ 	.word	0x000020d0


	//   ....[3]....
        /*012c*/ 	.word	0x00004570


	//   ....[4]....
        /*0130*/ 	.word	0x000045c0


	//----- nvinfo : EIATTR_COOP_GROUP_MASK_REGIDS
	.align		4
.L_52:
        /*0134*/ 	.byte	0x04, 0x29
        /*0136*/ 	.short	(.L_54 - .L_53)


	//   ....[0]....
.L_53:
        /*0138*/ 	.word	0xffffffff


	//   ....[1]....
        /*013c*/ 	.word	0xffffffff


	//   ....[2]....
        /*0140*/ 	.word	0xffffffff


	//   ....[3]....
        /*0144*/ 	.word	0xffffffff


	//----- nvinfo : EIATTR_COOP_GROUP_INSTR_OFFSETS
	.align		4
.L_54:
        /*0148*/ 	.byte	0x04, 0x28
        /*014a*/ 	.short	(.L_56 - .L_55)


	//   ....[0]....
.L_55:
        /*014c*/ 	.word	0x00000060


	//   ....[1]....
        /*0150*/ 	.word	0x00000640


	//   ....[2]....
        /*0154*/ 	.word	0x00004410


	//   ....[3]....
        /*0158*/ 	.word	0x00004670


	//----- nvinfo : EIATTR_VRC_CTA_INIT_COUNT
	.align		4
.L_56:
        /*015c*/ 	.byte	0x02, 0x4a
        /*015e*/ 	.byte	0x80
	.zero		1


	//----- nvinfo : EIATTR_MBARRIER_INSTR_OFFSETS
	.align		4
        /*0160*/ 	.byte	0x04, 0x39
        /*0162*/ 	.short	(.L_58 - .L_57)


	//   ....[0]....
.L_57:
        /*0164*/ 	.word	0x000002e0
        /*0168*/ 	.word	0x00000007
        /*016c*/ 	.word	0x00000000
        /*0170*/ 	.short	0x010a
        /*0172*/ 	.byte	0xff
	.zero		1


	//   ....[1]....
        /*0174*/ 	.word	0x00000300
        /*0178*/ 	.word	0x00000007
        /*017c*/ 	.word	0x00000000
        /*0180*/ 	.short	0x010a
        /*0182*/ 	.byte	0xff
	.zero		1


	//   ....[2]....
        /*0184*/ 	.word	0x000004c0
        /*0188*/ 	.word	0x00000009
        /*018c*/ 	.word	0x00000000
        /*0190*/ 	.short	0x010a
        /*0192*/ 	.byte	0xff
	.zero		1


	//   ....[3]....
        /*0194*/ 	.word	0x000004e0
        /*0198*/ 	.word	0x00000009
        /*019c*/ 	.word	0x00000000
        /*01a0*/ 	.short	0x010a
        /*01a2*/ 	.byte	0xff
	.zero		1


	//   ....[4]....
        /*01a4*/ 	.word	0x000005c0
        /*01a8*/ 	.word	0x00000005
        /*01ac*/ 	.word	0x00000000
        /*01b0*/ 	.short	0x0101
        /*01b2*/ 	.byte	0xff
	.zero		1


	//   ....[5]....
        /*01b4*/ 	.word	0x00001240
        /*01b8*/ 	.word	0x000000ff
        /*01bc*/ 	.word	0x00000000
        /*01c0*/ 	.short	0x0100
        /*01c2*/ 	.byte	0x0c
	.zero		1


	//   ....[6]....
        /*01c4*/ 	.word	0x00002120
        /*01c8*/ 	.word	0x000000ff
        /*01cc*/ 	.word	0x00003008
        /*01d0*/ 	.short	0x0100
        /*01d2*/ 	.byte	0x0a
	.zero		1


	//   ....[7]....
        /*01d4*/ 	.word	0x00002a30
        /*01d8*/ 	.word	0x000000ff
        /*01dc*/ 	.word	0x00000000
        /*01e0*/ 	.short	0x010a
        /*01e2*/ 	.byte	0x0c
	.zero		1


	//   ....[8]....
        /*01e4*/ 	.word	0x000033e0
        /*01e8*/ 	.word	0x000000ff
        /*01ec*/ 	.word	0x00000000
        /*01f0*/ 	.short	0x010a
        /*01f2*/ 	.byte	0x0c
	.zero		1


	//   ....[9]....
        /*01f4*/ 	.word	0x00003510
        /*01f8*/ 	.word	0x000000ff
        /*01fc*/ 	.word	0x00003000
        /*0200*/ 	.short	0x0108
        /*0202*/ 	.byte	0x0a
	.zero		1


	//   ....[10]....
        /*0204*/ 	.word	0x00003550
        /*0208*/ 	.word	0x000000ff
        /*020c*/ 	.word	0x00003008
        /*0210*/ 	.short	0x0108
        /*0212*/ 	.byte	0x0a
	.zero		1


	//   ....[11]....
        /*0214*/ 	.word	0x000046a0
        /*0218*/ 	.word	0x00000007
        /*021c*/ 	.word	0x00000000
        /*0220*/ 	.short	0x010a
        /*0222*/ 	.byte	0xff
	.zero		1


	//   ....[12]....
        /*0224*/ 	.word	0x00004700
        /*0228*/ 	.word	0x00000009
        /*022c*/ 	.word	0x00000000
        /*0230*/ 	.short	0x010a
        /*0232*/ 	.byte	0xff
	.zero		1


	//   ....[13]....
        /*0234*/ 	.word	0x00004750
        /*0238*/ 	.word	0x000000ff
        /*023c*/ 	.word	0x00000000
        /*0240*/ 	.short	0x010a
        /*0242*/ 	.byte	0x0c
	.zero		1


	//   ....[14]....
        /*0244*/ 	.word	0x00004780
        /*0248*/ 	.word	0x000000ff
        /*024c*/ 	.word	0x00000000
        /*0250*/ 	.short	0x010a
        /*0252*/ 	.byte	0x0c
	.zero		1


	//----- nvinfo : EIATTR_NUM_MBARRIERS
	.align		4
.L_58:
        /*0254*/ 	.byte	0x03, 0x38
        /*0256*/ 	.short	0x0002


	//----- nvinfo : EIATTR_EXIT_INSTR_OFFSETS
	.align		4
        /*0258*/ 	.byte	0x04, 0x1c
        /*025a*/ 	.short	(.L_60 - .L_59)


	//   ....[0]....
.L_59:
        /*025c*/ 	.word	0x00004680


	//----- nvinfo : EIATTR_REQNTID
	.align		4
.L_60:
        /*0260*/ 	.byte	0x04, 0x10
        /*0262*/ 	.short	(.L_62 - .L_61)
.L_61:
        /*0264*/ 	.word	0x00000080
        /*0268*/ 	.word	0x00000001
        /*026c*/ 	.word	0x00000001


	//----- nvinfo : EIATTR_CRS_STACK_SIZE
	.align		4
.L_62:
        /*0270*/ 	.byte	0x04, 0x1e
        /*0272*/ 	.short	(.L_64 - .L_63)
.L_63:
        /*0274*/ 	.word	0x00000000


	//----- nvinfo : EIATTR_CBANK_PARAM_SIZE
	.align		4
.L_64:
        /*0278*/ 	.byte	0x03, 0x19
        /*027a*/ 	.short	0x0050


	//----- nvinfo : EIATTR_PARAM_CBANK
	.align		4
        /*027c*/ 	.byte	0x04, 0x0a
        /*027e*/ 	.short	(.L_66 - .L_65)
	.align		4
.L_65:
        /*0280*/ 	.word	index@(.nv.constant0.matmul_kernel)
        /*0284*/ 	.short	0x0380
        /*0286*/ 	.short	0x0050


	//----- nvinfo : EIATTR_SW_WAR
	.align		4
.L_66:
        /*0288*/ 	.byte	0x04, 0x36
        /*028a*/ 	.short	(.L_68 - .L_67)
.L_67:
        /*028c*/ 	.word	0x00000008
.L_68:


//--------------------- .nv.compat                --------------------------
	.section	.nv.compat,"",@"SHT_CUDA_COMPAT_INFO"
	.align	4
        /*0000*/ 	.byte	0x02, 0x02, 0x02, 0x00, 0x02, 0x05, 0x05, 0x00, 0x02, 0x03, 0x00, 0x00, 0x02, 0x06, 0x01, 0x00


//--------------------- .nv.callgraph             --------------------------
	.section	.nv.callgraph,"",@"SHT_CUDA_CALLGRAPH"
	.align	4
	.sectionentsize	8
	.align		4
        /*0000*/ 	.word	0x00000000
	.align		4
        /*0004*/ 	.word	0xffffffff
	.align		4
        /*0008*/ 	.word	0x00000000
	.align		4
        /*000c*/ 	.word	0xfffffffe
	.align		4
        /*0010*/ 	.word	0x00000000
	.align		4
        /*0014*/ 	.word	0xfffffffd
	.align		4
        /*0018*/ 	.word	0x00000000
	.align		4
        /*001c*/ 	.word	0xfffffffc


//--------------------- .text.matmul_kernel       --------------------------
	.section	.text.matmul_kernel,"ax",@progbits
	.align	128
        .global         matmul_kernel
        .type           matmul_kernel,@function
        .size           matmul_kernel,(.L_x_28 - matmul_kernel)
        .other          matmul_kernel,@"STO_CUDA_ENTRY STV_DEFAULT"
matmul_kernel:
.text.matmul_kernel:
[----:B------:R-:W0:Y:S01]  /*0000*/  LDC R1, c[0x0][0x37c] ;  /* 0x0000df00ff017b82 */ /* 0x000e220000000800 */
[----:B------:R-:W1:Y:S01]  /*0010*/  S2R R37, SR_TID.X ;  /* 0x0000000000257919 */ /* 0x000e620000002100 */
[----:B------:R-:W2:Y:S01]  /*0020*/  LDCU.64 UR20, c[0x0][0x358] ;  /* 0x00006b00ff1477ac */ /* 0x000ea20008000a00 */
[----:B-1----:R-:W-:-:S13]  /*0030*/  ISETP.GE.U32.AND P1, PT, R37, 0x20, PT ;  /* 0x000000202500780c */ /* 0x002fda0003f26070 */
[----:B--2---:R-:W-:Y:S05]  /*0040*/  @P1 BRA `(.L_x_0) ;  /* 0x0000000400801947 */ /* 0x004fea0003800000 */
[----:B------:R-:W1:Y:S01]  /*0050*/  S2R R11, SR_CgaCtaId ;  /* 0x00000000000b7919 */ /* 0x000e620000008800 */
[----:B------:R-:W-:Y:S01]  /*0060*/  NOP ;  /* 0x0000000000007918 */ /* 0x000fe20000000000 */
[----:B------:R-:W-:-:S04]  /*0070*/  MOV R0, 0x40 ;  /* 0x0000004000007802 */ /* 0x000fc80000000f00 */
[----:B-1----:R-:W-:Y:S02]  /*0080*/  LEA R2, R11, R0, 0x18 ;  /* 0x000000000b027211 */ /* 0x002fe400078ec0ff */
[----:B------:R-:W-:-:S04]  /*0090*/  MOV R0, 0x400 ;  /* 0x0000040000007802 */ /* 0x000fc80000000f00 */
[----:B------:R-:W1:Y:S01]  /*00a0*/  LDS.U8 R2, [R2] ;  /* 0x0000000002027984 */ /* 0x000e620000000000 */
[----:B------:R-:W-:Y:S02]  /*00b0*/  LEA R0, R11, R0, 0x18 ;  /* 0x000000000b007211 */ /* 0x000fe400078ec0ff */
[----:B-1----:R-:W-:-:S13]  /*00c0*/  ISETP.NE.AND P0, PT, R2, RZ, PT ;  /* 0x000000ff0200720c */ /* 0x002fda0003f05270 */
[----:B------:R-:W-:Y:S05]  /*00d0*/  @P0 BRA `(.L_x_1) ;  /* 0x0000000400440947 */ /* 0x000fea0003800000 */
[C---:B------:R-:W-:Y:S02]  /*00e0*/  LOP3.LUT R2, R11.reuse, 0x1, RZ, 0xc0, !PT ;  /* 0x000000010b027812 */ /* 0x040fe400078ec0ff */
[----:B------:R-:W-:Y:S02]  /*00f0*/  LOP3.LUT R5, R11, 0x1, RZ, 0x3c, !PT ;  /* 0x000000010b057812 */ /* 0x000fe400078e3cff */
[----:B------:R-:W-:-:S13]  /*0100*/  ISETP.NE.U32.AND P0, PT, R2, 0x1, PT ;  /* 0x000000010200780c */ /* 0x000fda0003f05070 */
[----:B------:R-:W-:Y:S05]  /*0110*/  @!P0 BRA `(.L_x_2) ;  /* 0x0000000000bc8947 */ /* 0x000fea0003800000 */
[----:B------:R-:W-:Y:S01]  /*0120*/  ELECT P2, URZ, PT ;  /* 0x0000000000ff782f */ /* 0x000fe20003840000 */
[----:B------:R-:W-:-:S12]  /*0130*/  BSSY B0, `(.L_x_2) ;  /* 0x000002d000007945 */ /* 0x000fd80003800000 */
[----:B------:R-:W-:Y:S05]  /*0140*/  @!P2 BRA `(.L_x_3) ;  /* 0x0000000000aca947 */ /* 0x000fea0003800000 */
[----:B------:R-:W-:-:S05]  /*0150*/  UMOV UR4, 0x1 ;  /* 0x0000000100047882 */ /* 0x000fca0000000000 */
[----:B------:R-:W-:Y:S04]  /*0160*/  DEPBAR.LE SB1, 0x36 ;  /* 0x00009d800000791a */ /* 0x000fe80000000000 */
[----:B------:R-:W1:Y:S02]  /*0170*/  UTCATOMSWS.2CTA.FIND_AND_SET.ALIGN UP0, UR4, UR4 ;  /* 0x00000004000475e3 */ /* 0x000e640008200800 */
[----:B-1----:R-:W-:Y:S01]  /*0180*/  PLOP3.LUT P2, PT, PT, PT, UP0, 0x80, 0x8 ;  /* 0x000000000008781c */ /* 0x002fe20003f4f008 */
[----:B------:R-:W-:-:S03]  /*0190*/  IMAD.U32 R4, RZ, RZ, UR4 ;  /* 0x00000004ff047e24 */ /* 0x000fc6000f8e00ff */
[----:B------:R-:W-:-:S04]  /*01a0*/  SEL R2, RZ, 0xffffffff, !P2 ;  /* 0xffffffffff027807 */ /* 0x000fc80005000000 */
[----:B------:R-:W-:-:S13]  /*01b0*/  ISETP.NE.AND P2, PT, R2, RZ, PT ;  /* 0x000000ff0200720c */ /* 0x000fda0003f45270 */
[----:B------:R-:W-:Y:S05]  /*01c0*/  @P2 BRA `(.L_x_4) ;  /* 0x0000000000242947 */ /* 0x000fea0003800000 */
.L_x_5:
[----:B------:R-:W-:Y:S05]  /*01d0*/  NANOSLEEP 0x64 ;  /* 0x000000640000795d */ /* 0x000fea0003800000 */
[----:B------:R-:W-:-:S05]  /*01e0*/  UMOV UR4, 0x1 ;  /* 0x0000000100047882 */ /* 0x000fca0000000000 */
[----:B------:R-:W-:Y:S04]  /*01f0*/  DEPBAR.LE SB1, 0x36 ;  /* 0x00009d800000791a */ /* 0x000fe80000000000 */
[----:B------:R-:W1:Y:S02]  /*0200*/  UTCATOMSWS.2CTA.FIND_AND_SET.ALIGN UP0, UR4, UR4 ;  /* 0x00000004000475e3 */ /* 0x000e640008200800 */
[----:B-1----:R-:W-:Y:S01]  /*0210*/  PLOP3.LUT P2, PT, PT, PT, UP0, 0x80, 0x8 ;  /* 0x000000000008781c */ /* 0x002fe20003f4f008 */
[----:B------:R-:W-:-:S03]  /*0220*/  IMAD.U32 R4, RZ, RZ, UR4 ;  /* 0x00000004ff047e24 */ /* 0x000fc6000f8e00ff */
[----:B------:R-:W-:-:S04]  /*0230*/  SEL R2, RZ, 0xffffffff, !P2 ;  /* 0xffffffffff027807 */ /* 0x000fc80005000000 */
[----:B------:R-:W-:-:S13]  /*0240*/  ISETP.NE.AND P2, PT, R2, RZ, PT ;  /* 0x000000ff0200720c */ /* 0x000fda0003f45270 */
[----:B------:R-:W-:Y:S05]  /*0250*/  @!P2 BRA `(.L_x_5) ;  /* 0xfffffffc00dca947 */ /* 0x000fea000383ffff */
.L_x_4:
[----:B------:R-:W-:Y:S01]  /*0260*/  MOV R2, 0x60 ;  /* 0x0000006000027802 */ /* 0x000fe20000000f00 */
[----:B------:R-:W-:Y:S01]  /*0270*/  IMAD.MOV.U32 R10, RZ, RZ, 0x4 ;  /* 0x00000004ff0a7424 */ /* 0x000fe200078e00ff */
[----:B------:R-:W-:Y:S02]  /*0280*/  MOV R3, 0x58 ;  /* 0x0000005800037802 */ /* 0x000fe40000000f00 */
[C---:B------:R-:W-:Y:S02]  /*0290*/  LEA R6, R11.reuse, R2, 0x18 ;  /* 0x000000020b067211 */ /* 0x040fe400078ec0ff */
[----:B------:R-:W-:-:S03]  /*02a0*/  LEA R7, R11, R3, 0x18 ;  /* 0x000000030b077211 */ /* 0x000fc600078ec0ff */
[----:B------:R-:W1:Y:S01]  /*02b0*/  LDS R2, [R6] ;  /* 0x0000000006027984 */ /* 0x000e620000000800 */
[----:B------:R-:W-:Y:S01]  /*02c0*/  PRMT R9, R5, 0x654, R7 ;  /* 0x0000065405097816 */ /* 0x000fe20000000007 */
[----:B-1----:R-:W-:-:S04]  /*02d0*/  IMAD.U32 R2, R2, -0x80000000, RZ ;  /* 0x8000000002027824 */ /* 0x002fc800078e00ff */
[----:B------:R-:W1:Y:S02]  /*02e0*/  SYNCS.PHASECHK.TRANS64.TRYWAIT P2, [R7+URZ], R2 ;  /* 0x00000002070075a7 */ /* 0x000e6400080411ff */
[----:B-1----:R-:W-:Y:S05]  /*02f0*/  @P2 BRA `(.L_x_6) ;  /* 0x0000000000082947 */ /* 0x002fea0003800000 */
[----:B------:R-:W1:Y:S02]  /*0300*/  SYNCS.PHASECHK.TRANS64.TRYWAIT P2, [R7+URZ], R2 ;  /* 0x00000002070075a7 */ /* 0x000e6400080411ff */
[----:B-1----:R-:W-:Y:S05]  /*0310*/  @!P2 BRA `(.L_x_7) ;  /* 0x0000004000dca947 */ /* 0x002fea0003800000 */
.L_x_6:
[C---:B-1----:R-:W-:Y:S01]  /*0320*/  IMAD.SHL.U32 R3, R4.reuse, 0x20, RZ ;  /* 0x0000002004037824 */ /* 0x042fe200078e00ff */
[----:B------:R-:W-:Y:S01]  /*0330*/  PRMT R8, R5, 0x654, R0 ;  /* 0x0000065405087816 */ /* 0x000fe20000000000 */
[----:B------:R-:W-:Y:S01]  /*0340*/  IMAD.MOV.U32 R13, RZ, RZ, 0x1 ;  /* 0x00000001ff0d7424 */ /* 0x000fe200078e00ff */
[----:B------:R1:W-:Y:S01]  /*0350*/  SYNCS.ARRIVE.TRANS64.RED RZ, [R9+URZ], R10 ;  /* 0x0000000a09ff79a7 */ /* 0x0003e200080004ff */
[----:B------:R-:W-:Y:S01]  /*0360*/  VIADD R7, R4, 0x10 ;  /* 0x0000001004077836 */ /* 0x000fe20000000000 */
[----:B------:R2:W-:Y:S02]  /*0370*/  STS [R0], R3 ;  /* 0x0000000300007388 */ /* 0x0005e40000000800 */
[C---:B------:R-:W-:Y:S02]  /*0380*/  SHF.L.U32 R2, R13.reuse, R4, RZ ;  /* 0x000000040d027219 */ /* 0x040fe400000006ff */
[----:B------:R-:W-:Y:S01]  /*0390*/  SHF.L.U32 R7, R13, R7, RZ ;  /* 0x000000070d077219 */ /* 0x000fe200000006ff */
[----:B------:R2:W-:Y:S01]  /*03a0*/  STAS [R8.64], R4 ;  /* 0x0000000408007dbd */ /* 0x0005e2000c0008ff */
[----:B-1----:R-:W-:-:S02]  /*03b0*/  MOV R10, 0x50 ;  /* 0x00000050000a7802 */ /* 0x002fc40000000f00 */
[----:B------:R-:W-:Y:S02]  /*03c0*/  LOP3.LUT R2, R7, R2, RZ, 0xfc, !PT ;  /* 0x0000000207027212 */ /* 0x000fe400078efcff */
[----:B------:R-:W-:-:S05]  /*03d0*/  LEA R7, R11, R10, 0x18 ;  /* 0x0000000a0b077211 */ /* 0x000fca00078ec0ff */
[----:B------:R2:W-:Y:S04]  /*03e0*/  ATOMS.OR RZ, [R7], R2 ;  /* 0x0000000207ff738c */ /* 0x0005e80003000000 */
[----:B------:R2:W-:Y:S02]  /*03f0*/  ATOMS.XOR RZ, [R6], R13 ;  /* 0x0000000d06ff738c */ /* 0x0005e40003800000 */
.L_x_3:
[----:B------:R-:W-:Y:S05]  /*0400*/  BSYNC B0 ;  /* 0x0000000000007941 */ /* 0x000fea0003800000 */
.L_x_2:
[----:B------:R-:W-:Y:S05]  /*0410*/  @P0 BRA `(.L_x_8) ;  /* 0x0000000000840947 */ /* 0x000fea0003800000 */
[----:B------:R-:W-:Y:S05]  /*0420*/  WARPSYNC.ALL ;  /* 0x0000000000007948 */ /* 0x000fea0003800000 */
[----:B------:R-:W-:Y:S01]  /*0430*/  NOP ;  /* 0x0000000000007918 */ /* 0x000fe20000000000 */
[----:B------:R-:W-:-:S13]  /*0440*/  ELECT P0, URZ, PT ;  /* 0x0000000000ff782f */ /* 0x000fda0003800000 */
[----:B------:R-:W-:Y:S05]  /*0450*/  @!P0 BRA `(.L_x_8) ;  /* 0x0000000000748947 */ /* 0x000fea0003800000 */
[----:B--2---:R-:W-:Y:S02]  /*0460*/  MOV R2, 0x60 ;  /* 0x0000006000027802 */ /* 0x004fe40000000f00 */
[----:B------:R-:W-:Y:S02]  /*0470*/  MOV R4, 0x58 ;  /* 0x0000005800047802 */ /* 0x000fe40000000f00 */
[C---:B------:R-:W-:Y:S02]  /*0480*/  LEA R6, R11.reuse, R2, 0x18 ;  /* 0x000000020b067211 */ /* 0x040fe400078ec0ff */
[----:B------:R-:W-:-:S03]  /*0490*/  LEA R9, R11, R4, 0x18 ;  /* 0x000000040b097211 */ /* 0x000fc600078ec0ff */
[----:B------:R-:W1:Y:S02]  /*04a0*/  LDS R2, [R6] ;  /* 0x0000000006027984 */ /* 0x000e640000000800 */
[----:B-1----:R-:W-:-:S04]  /*04b0*/  IMAD.U32 R2, R2, -0x80000000, RZ ;  /* 0x8000000002027824 */ /* 0x002fc800078e00ff */
[----:B------:R-:W1:Y:S02]  /*04c0*/  SYNCS.PHASECHK.TRANS64.TRYWAIT P0, [R9+URZ], R2 ;  /* 0x00000002090075a7 */ /* 0x000e6400080011ff */
[----:B-1----:R-:W-:Y:S05]  /*04d0*/  @P0 BRA `(.L_x_9) ;  /* 0x0000000000080947 */ /* 0x002fea0003800000 */
[----:B------:R-:W1:Y:S02]  /*04e0*/  SYNCS.PHASECHK.TRANS64.TRYWAIT P0, [R9+URZ], R2 ;  /* 0x00000002090075a7 */ /* 0x000e6400080011ff */
[----:B-1----:R-:W-:Y:S05]  /*04f0*/  @!P0 BRA `(.L_x_10) ;  /* 0x00000040007c8947 */ /* 0x002fea0003800000 */
.L_x_9:
[----:B------:R-:W2:Y:S01]  /*0500*/  LDS R2, [R0] ;  /* 0x0000000000027984 */ /* 0x000ea20000000800 */
[----:B------:R-:W-:Y:S01]  /*0510*/  IMAD.MOV.U32 R13, RZ, RZ, 0x1 ;  /* 0x00000001ff0d7424 */ /* 0x000fe200078e00ff */
[----:B------:R-:W-:Y:S01]  /*0520*/  PRMT R5, R5, 0x654, R9 ;  /* 0x0000065405057816 */ /* 0x000fe20000000009 */
[C---:B-12---:R-:W-:Y:S02]  /*0530*/  IMAD.SHL.U32 R3, R2.reuse, 0x20, RZ ;  /* 0x0000002002037824 */ /* 0x046fe400078e00ff */
[----:B------:R-:W-:Y:S01]  /*0540*/  VIADD R4, R2, 0x10 ;  /* 0x0000001002047836 */ /* 0x000fe20000000000 */
[C---:B------:R-:W-:Y:S02]  /*0550*/  SHF.L.U32 R2, R13.reuse, R2, RZ ;  /* 0x000000020d027219 */ /* 0x040fe400000006ff */
[----:B------:R1:W-:Y:S02]  /*0560*/  STS [R0], R3 ;  /* 0x0000000300007388 */ /* 0x0003e40000000800 */
[----:B------:R-:W-:-:S02]  /*0570*/  SHF.L.U32 R7, R13, R4, RZ ;  /* 0x000000040d077219 */ /* 0x000fc400000006ff */
[----:B------:R-:W-:Y:S02]  /*0580*/  MOV R4, 0x50 ;  /* 0x0000005000047802 */ /* 0x000fe40000000f00 */
[----:B------:R-:W-:Y:S02]  /*0590*/  LOP3.LUT R2, R7, R2, RZ, 0xfc, !PT ;  /* 0x0000000207027212 */ /* 0x000fe400078efcff */
[----:B------:R-:W-:-:S05]  /*05a0*/  LEA R11, R11, R4, 0x18 ;  /* 0x000000040b0b7211 */ /* 0x000fca00078ec0ff */
[----:B------:R1:W-:Y:S01]  /*05b0*/  ATOMS.OR RZ, [R11], R2 ;  /* 0x000000020bff738c */ /* 0x0003e20003000000 */
[----:B------:R1:W-:Y:S03]  /*05c0*/  SYNCS.ARRIVE.TRANS64.RED.A1T0 RZ, [R5+URZ], RZ ;  /* 0x000000ff05ff79a7 */ /* 0x0003e600081004ff */
[----:B------:R1:W-:Y:S01]  /*05d0*/  ATOMS.XOR RZ, [R6], R13 ;  /* 0x0000000d06ff738c */ /* 0x0003e20003800000 */
[----:B------:R-:W-:Y:S05]  /*05e0*/  BRA `(.L_x_8) ;  /* 0x0000000000107947 */ /* 0x000fea0003800000 */
.L_x_1:
[----:B------:R-:W-:Y:S01]  /*05f0*/  IMAD.MOV.U32 R3, RZ, RZ, -0x1 ;  /* 0xffffffffff037424 */ /* 0x000fe200078e00ff */
[----:B------:R-:W-:-:S04]  /*0600*/  MOV R2, 0x630 ;  /* 0x0000063000027802 */ /* 0x000fc80000000f00 */
[----:B------:R1:W-:Y:S03]  /*0610*/  STS [R0], R3 ;  /* 0x0000000300007388 */ /* 0x0003e60000000800 */
[----:B01----:R-:W-:Y:S05]  /*0620*/  CALL.REL.NOINC `($__internal_1_$__cuda_sm10x_tcgen05_guardrail_trap_phase_invalid_during_alloc) ;  /* 0x00000040006c7944 */ /* 0x003fea0003c00000 */
.L_x_8:
[----:B------:R-:W-:Y:S05]  /*0630*/  WARPSYNC.ALL ;  /* 0x0000000000007948 */ /* 0x000fea0003800000 */
[----:B------:R-:W-:Y:S01]  /*0640*/  NOP ;  /* 0x0000000000007918 */ /* 0x000fe20000000000 */
.L_x_0:
[----:B------:R-:W3:Y:S08]  /*0650*/  LDC.64 R20, c[0x0][0x398] ;  /* 0x0000e600ff147b82 */ /* 0x000ef00000000a00 */
[----:B------:R-:W4:Y:S02]  /*0660*/  S2UR UR5, SR_CgaSize ;  /* 0x00000000000579c3 */ /* 0x000f240000008a00 */
[----:B----4-:R-:W-:-:S12]  /*0670*/  UIMAD UR5, UR5, -0xa0, URZ ;  /* 0xffffff60050578a4 */ /* 0x010fd8000f8e02ff */
[----:B------:R-:W4:Y:S01]  /*0680*/  LDCU UR5, c[0x0][UR5+0x2b0] ;  /* 0x00005600050577ac */ /* 0x000f220008000800 */
[----:B------:R-:W-:Y:S02]  /*0690*/  LOP3.LUT R70, R37, 0x3f, RZ, 0xc0, !PT ;  /* 0x0000003f25467812 */ /* 0x000fe400078ec0ff */
[--C-:B------:R-:W-:Y:S01]  /*06a0*/  SHF.R.U32.HI R24, RZ, 0x5, R37.reuse ;  /* 0x00000005ff187819 */ /* 0x100fe20000011625 */
[----:B------:R-:W-:Y:S01]  /*06b0*/  UMOV UR10, 0x400 ;  /* 0x00000400000a7882 */ /* 0x000fe20000000000 */
[----:B------:R-:W-:Y:S01]  /*06c0*/  SHF.R.U32.HI R17, RZ, 0x5, R37 ;  /* 0x00000005ff117819 */ /* 0x000fe20000011625 */
[----:B------:R-:W1:Y:S01]  /*06d0*/  LDCU.128 UR24, c[0x0][0x380] ;  /* 0x00007000ff1877ac */ /* 0x000e620008000c00 */
[----:B------:R-:W5:Y:S01]  /*06e0*/  S2UR UR4, SR_CTAID.X ;  /* 0x00000000000479c3 */ /* 0x000f620000002500 */
[----:B------:R-:W-:Y:S02]  /*06f0*/  PRMT R72, RZ, 0x7610, R72 ;  /* 0x00007610ff487816 */ /* 0x000fe40000000048 */
[----:B------:R-:W-:-:S05]  /*0700*/  SGXT.U32 R17, R17, 0x2 ;  /* 0x000000021111781a */ /* 0x000fca0000000000 */
[----:B------:R-:W2:Y:S02]  /*0710*/  S2UR UR8, SR_CgaCtaId ;  /* 0x00000000000879c3 */ /* 0x000ea40000008800 */
[----:B-123--:R-:W-:Y:S01]  /*0720*/  VIADD R0, R21, 0x3f ;  /* 0x0000003f15007836 */ /* 0x00efe20000000000 */
[----:B------:R-:W-:-:S05]  /*0730*/  IABS R14, R21 ;  /* 0x00000015000e7213 */ /* 0x000fca0000000000 */
[----:B------:R-:W1:Y:S01]  /*0740*/  LDC.64 R26, c[0x0][0x3a8] ;  /* 0x0000ea00ff1a7b82 */ /* 0x000e620000000a00 */
[----:B------:R-:W-:Y:S02]  /*0750*/  SHF.R.S32.HI R3, RZ, 0x1f, R0 ;  /* 0x0000001fff037819 */ /* 0x000fe40000011400 */
[----:B-----5:R-:W-:Y:S02]  /*0760*/  I2FP.F32.U32 R5, UR4 ;  /* 0x0000000400057c45 */ /* 0x020fe40008201000 */
[----:B------:R-:W-:-:S03]  /*0770*/  LEA.HI R3, R3, R0, RZ, 0x6 ;  /* 0x0000000003037211 */ /* 0x000fc600078f30ff */
[----:B----4-:R-:W-:Y:S01]  /*0780*/  FMUL R5, R5, UR5 ;  /* 0x0000000505057c20 */ /* 0x010fe20008400000 */
[----:B------:R-:W-:Y:S01]  /*0790*/  SHF.R.S32.HI R3, RZ, 0x6, R3 ;  /* 0x00000006ff037819 */ /* 0x000fe20000011403 */
[----:B------:R-:W-:Y:S01]  /*07a0*/  UMOV UR5, 0x1 ;  /* 0x0000000100057882 */ /* 0x000fe20000000000 */
[----:B------:R-:W-:Y:S02]  /*07b0*/  ULOP3.LUT UR4, UR8, 0x1, URZ, 0xc0, !UPT ;  /* 0x0000000108047892 */ /* 0x000fe4000f8ec0ff */
[----:B------:R-:W-:Y:S01]  /*07c0*/  ULEA UR10, UR8, UR10, 0x18 ;  /* 0x0000000a080a7291 */ /* 0x000fe2000f8ec0ff */
[----:B------:R-:W-:Y:S01]  /*07d0*/  IMAD.SHL.U32 R4, R3, 0x8, RZ ;  /* 0x0000000803047824 */ /* 0x000fe200078e00ff */
[----:B------:R-:W-:Y:S02]  /*07e0*/  F2I.U32.TRUNC.NTZ R5, R5 ;  /* 0x0000000500057305 */ /* 0x000fe4000020f000 */
[----:B------:R-:W-:Y:S02]  /*07f0*/  UIADD3 UR12, UPT, UPT, UR10, 0x3000, URZ ;  /* 0x000030000a0c7890 */ /* 0x000fe4000fffe0ff */
[----:B------:R-:W-:-:S04]  /*0800*/  IABS R7, R4 ;  /* 0x0000000400077213 */ /* 0x000fc80000000000 */
[----:B------:R-:W2:Y:S08]  /*0810*/  I2F.RP R0, R7 ;  /* 0x0000000700007306 */ /* 0x000eb00000209400 */
[----:B--2---:R-:W2:Y:S02]  /*0820*/  MUFU.RCP R0, R0 ;  /* 0x0000000000007308 */ /* 0x004ea40000001000 */
[----:B--2---:R-:W-:Y:S01]  /*0830*/  VIADD R2, R0, 0xffffffe ;  /* 0x0ffffffe00027836 */ /* 0x004fe20000000000 */
[----:B------:R-:W-:-:S05]  /*0840*/  IABS R0, R5 ;  /* 0x0000000500007213 */ /* 0x000fca0000000000 */
[----:B------:R2:W3:Y:S02]  /*0850*/  F2I.FTZ.U32.TRUNC.NTZ R3, R2 ;  /* 0x0000000200037305 */ /* 0x0004e4000021f000 */
[----:B--2---:R-:W-:Y:S02]  /*0860*/  IMAD.MOV.U32 R2, RZ, RZ, RZ ;  /* 0x000000ffff027224 */ /* 0x004fe400078e00ff */
[----:B---3--:R-:W-:-:S04]  /*0870*/  IMAD.MOV R6, RZ, RZ, -R3 ;  /* 0x000000ffff067224 */ /* 0x008fc800078e0a03 */
[----:B------:R-:W-:Y:S01]  /*0880*/  IMAD R9, R6, R7, RZ ;  /* 0x0000000706097224 */ /* 0x000fe200078e02ff */
[----:B------:R-:W-:-:S03]  /*0890*/  IABS R6, R4 ;  /* 0x0000000400067213 */ /* 0x000fc60000000000 */
[----:B------:R-:W-:-:S04]  /*08a0*/  IMAD.HI.U32 R3, R3, R9, R2 ;  /* 0x0000000903037227 */ /* 0x000fc800078e0002 */
[----:B------:R-:W-:Y:S02]  /*08b0*/  IMAD.MOV R2, RZ, RZ, -R6 ;  /* 0x000000ffff027224 */ /* 0x000fe400078e0a06 */
[----:B------:R-:W-:-:S04]  /*08c0*/  IMAD.HI.U32 R3, R3, R0, RZ ;  /* 0x0000000003037227 */ /* 0x000fc800078e00ff */
[----:B------:R-:W-:Y:S01]  /*08d0*/  IMAD R0, R3, R2, R0 ;  /* 0x0000000203007224 */ /* 0x000fe200078e0200 */
[----:B------:R-:W-:Y:S04]  /*08e0*/  BAR.SYNC.DEFER_BLOCKING 0x0 ;  /* 0x0000000000007b1d */ /* 0x000fe80000010000 */
[----:B------:R-:W-:-:S13]  /*08f0*/  ISETP.GT.U32.AND P2, PT, R7, R0, PT ;  /* 0x000000000700720c */ /* 0x000fda0003f44070 */
[----:B------:R-:W-:Y:S02]  /*0900*/  @!P2 IMAD.IADD R0, R0, 0x1, -R7 ;  /* 0x000000010000a824 */ /* 0x000fe400078e0a07 */
[----:B------:R-:W-:Y:S01]  /*0910*/  @!P2 VIADD R3, R3, 0x1 ;  /* 0x000000010303a836 */ /* 0x000fe20000000000 */
[----:B------:R-:W-:Y:S02]  /*0920*/  ISETP.NE.AND P2, PT, R4, RZ, PT ;  /* 0x000000ff0400720c */ /* 0x000fe40003f45270 */
[----:B------:R-:W-:Y:S02]  /*0930*/  ISETP.GE.U32.AND P0, PT, R0, R7, PT ;  /* 0x000000070000720c */ /* 0x000fe40003f06070 */
[----:B------:R-:W-:-:S04]  /*0940*/  LOP3.LUT R0, R5, R4, RZ, 0x3c, !PT ;  /* 0x0000000405007212 */ /* 0x000fc800078e3cff */
[----:B------:R-:W-:Y:S01]  /*0950*/  ISETP.GE.AND P3, PT, R0, RZ, PT ;  /* 0x000000ff0000720c */ /* 0x000fe20003f66270 */
[----:B------:R-:W-:-:S06]  /*0960*/  VIADD R0, R20, 0x7f ;  /* 0x0000007f14007836 */ /* 0x000fcc0000000000 */
[----:B------:R-:W-:-:S04]  /*0970*/  @P0 VIADD R3, R3, 0x1 ;  /* 0x0000000103030836 */ /* 0x000fc80000000000 */
[----:B------:R-:W-:Y:S01]  /*0980*/  IMAD.MOV.U32 R2, RZ, RZ, R3 ;  /* 0x000000ffff027224 */ /* 0x000fe200078e0003 */
[----:B------:R-:W-:-:S03]  /*0990*/  SHF.R.S32.HI R3, RZ, 0x1f, R0 ;  /* 0x0000001fff037819 */ /* 0x000fc60000011400 */
[----:B------:R-:W-:Y:S01]  /*09a0*/  @!P3 IMAD.MOV R2, RZ, RZ, -R2 ;  /* 0x000000ffff02b224 */ /* 0x000fe200078e0a02 */
[----:B------:R-:W-:Y:S02]  /*09b0*/  @!P2 LOP3.LUT R2, RZ, R4, RZ, 0x33, !PT ;  /* 0x00000004ff02a212 */ /* 0x000fe400078e33ff */
[----:B------:R-:W-:-:S03]  /*09c0*/  LEA.HI R3, R3, R0, RZ, 0x7 ;  /* 0x0000000003037211 */ /* 0x000fc600078f38ff */
[----:B------:R-:W-:Y:S02]  /*09d0*/  IMAD.SHL.U32 R8, R2, 0x8, RZ ;  /* 0x0000000802087824 */ /* 0x000fe400078e00ff */
[----:B------:R-:W-:-:S03]  /*09e0*/  IMAD.MOV R2, RZ, RZ, -R2 ;  /* 0x000000ffff027224 */ /* 0x000fc600078e0a02 */
[----:B------:R-:W-:Y:S01]  /*09f0*/  LEA.HI.SX32 R3, R3, -R8, 0x19 ;  /* 0x8000000803037211 */ /* 0x000fe200078fcaff */
[----:B------:R-:W-:-:S03]  /*0a00*/  IMAD R10, R4, R2, R5 ;  /* 0x00000002040a7224 */ /* 0x000fc600078e0205 */
[----:B------:R-:W-:Y:S02]  /*0a10*/  VIMNMX R11, PT, PT, R3, 0x8, PT ;  /* 0x00000008030b7848 */ /* 0x000fe40003fe0100 */
[----:B------:R-:W-:Y:S02]  /*0a20*/  IABS R9, R10 ;  /* 0x0000000a00097213 */ /* 0x000fe40000000000 */
[-C--:B------:R-:W-:Y:S02]  /*0a30*/  IABS R7, R11.reuse ;  /* 0x0000000b00077213 */ /* 0x080fe40000000000 */
[----:B------:R-:W-:Y:S02]  /*0a40*/  IABS R4, R11 ;  /* 0x0000000b00047213 */ /* 0x000fe40000000000 */
[----:B------:R-:W2:Y:S08]  /*0a50*/  I2F.RP R0, R7 ;  /* 0x0000000700007306 */ /* 0x000eb00000209400 */
[----:B--2---:R-:W2:Y:S02]  /*0a60*/  MUFU.RCP R0, R0 ;  /* 0x0000000000007308 */ /* 0x004ea40000001000 */
[----:B--2---:R-:W-:-:S02]  /*0a70*/  VIADD R3, R0, 0xffffffe ;  /* 0x0ffffffe00037836 */ /* 0x004fc40000000000 */
[----:B------:R-:W-:-:S04]  /*0a80*/  IMAD.MOV R0, RZ, RZ, -R4 ;  /* 0x000000ffff007224 */ /* 0x000fc800078e0a04 */
[----:B------:R-:W2:Y:S02]  /*0a90*/  F2I.FTZ.U32.TRUNC.NTZ R3, R3 ;  /* 0x0000000300037305 */ /* 0x000ea4000021f000 */
[----:B--2---:R-:W-:-:S04]  /*0aa0*/  IMAD.MOV R6, RZ, RZ, -R3 ;  /* 0x000000ffff067224 */ /* 0x004fc800078e0a03 */
[----:B------:R-:W-:Y:S01]  /*0ab0*/  IMAD.MOV.U32 R2, RZ, RZ, R6 ;  /* 0x000000ffff027224 */ /* 0x000fe200078e0006 */
[----:B------:R-:W-:-:S03]  /*0ac0*/  IABS R6, R20 ;  /* 0x0000001400067213 */ /* 0x000fc60000000000 */
[----:B------:R-:W-:Y:S02]  /*0ad0*/  IMAD R5, R2, R7, RZ ;  /* 0x0000000702057224 */ /* 0x000fe400078e02ff */
[----:B------:R-:W-:-:S04]  /*0ae0*/  IMAD.MOV.U32 R2, RZ, RZ, RZ ;  /* 0x000000ffff027224 */ /* 0x000fc800078e00ff */
[----:B------:R-:W-:Y:S02]  /*0af0*/  IMAD.HI.U32 R2, R3, R5, R2 ;  /* 0x0000000503027227 */ /* 0x000fe400078e0002 */
[----:B------:R-:W2:Y:S04]  /*0b00*/  I2F.RP R3, R6 ;  /* 0x0000000600037306 */ /* 0x000ea80000209400 */
[----:B------:R-:W-:-:S04]  /*0b10*/  IMAD.HI.U32 R2, R2, R9, RZ ;  /* 0x0000000902027227 */ /* 0x000fc800078e00ff */
[----:B------:R-:W-:-:S05]  /*0b20*/  IMAD R0, R2, R0, R9 ;  /* 0x0000000002007224 */ /* 0x000fca00078e0209 */
[----:B------:R-:W-:Y:S01]  /*0b30*/  ISETP.GT.U32.AND P2, PT, R7, R0, PT ;  /* 0x000000000700720c */ /* 0x000fe20003f44070 */
[----:B--2---:R-:W2:-:S12]  /*0b40*/  MUFU.RCP R3, R3 ;  /* 0x0000000300037308 */ /* 0x004e980000001000 */
[----:B------:R-:W-:Y:S02]  /*0b50*/  @!P2 IMAD.IADD R0, R0, 0x1, -R7 ;  /* 0x000000010000a824 */ /* 0x000fe400078e0a07 */
[----:B------:R-:W-:Y:S01]  /*0b60*/  @!P2 VIADD R2, R2, 0x1 ;  /* 0x000000010202a836 */ /* 0x000fe20000000000 */
[----:B------:R-:W-:Y:S02]  /*0b70*/  ISETP.NE.AND P2, PT, R11, RZ, PT ;  /* 0x000000ff0b00720c */ /* 0x000fe40003f45270 */
[----:B------:R-:W-:Y:S01]  /*0b80*/  ISETP.GE.U32.AND P0, PT, R0, R7, PT ;  /* 0x000000070000720c */ /* 0x000fe20003f06070 */
[----:B--2---:R-:W-:Y:S01]  /*0b90*/  VIADD R4, R3, 0xffffffe ;  /* 0x0ffffffe03047836 */ /* 0x004fe20000000000 */
[----:B------:R-:W-:Y:S01]  /*0ba0*/  LOP3.LUT R0, R10, R11, RZ, 0x3c, !PT ;  /* 0x0000000b0a007212 */ /* 0x000fe200078e3cff */
[----:B------:R-:W2:Y:S03]  /*0bb0*/  I2F.RP R3, R14 ;  /* 0x0000000e00037306 */ /* 0x000ea60000209400 */
[----:B------:R-:W-:-:S05]  /*0bc0*/  ISETP.GE.AND P3, PT, R0, RZ, PT ;  /* 0x000000ff0000720c */ /* 0x000fca0003f66270 */
[----:B------:R3:W4:Y:S02]  /*0bd0*/  F2I.FTZ.U32.TRUNC.NTZ R5, R4 ;  /* 0x0000000400057305 */ /* 0x000724000021f000 */
[----:B------:R-:W-:-:S04]  /*0be0*/  @P0 VIADD R2, R2, 0x1 ;  /* 0x0000000102020836 */ /* 0x000fc80000000000 */
[----:B------:R-:W-:Y:S02]  /*0bf0*/  IMAD.MOV.U32 R9, RZ, RZ, R2 ;  /* 0x000000ffff097224 */ /* 0x000fe400078e0002 */
[----:B--2---:R-:W2:Y:S01]  /*0c00*/  MUFU.RCP R3, R3 ;  /* 0x0000000300037308 */ /* 0x004ea20000001000 */
[----:B---3--:R-:W-:Y:S02]  /*0c10*/  IMAD.MOV.U32 R4, RZ, RZ, RZ ;  /* 0x000000ffff047224 */ /* 0x008fe400078e00ff */
[----:B------:R-:W-:Y:S01]  /*0c20*/  @!P3 IMAD.MOV R9, RZ, RZ, -R9 ;  /* 0x000000ffff09b224 */ /* 0x000fe200078e0a09 */
[----:B------:R-:W-:-:S05]  /*0c30*/  @!P2 LOP3.LUT R9, RZ, R11, RZ, 0x33, !PT ;  /* 0x0000000bff09a212 */ /* 0x000fca00078e33ff */
[----:B------:R-:W-:-:S04]  /*0c40*/  IMAD.MOV R0, RZ, RZ, -R9 ;  /* 0x000000ffff007224 */ /* 0x000fc800078e0a09 */
[----:B------:R-:W-:Y:S02]  /*0c50*/  IMAD R0, R11, R0, R10 ;  /* 0x000000000b007224 */ /* 0x000fe400078e020a */
[----:B----4-:R-:W-:Y:S02]  /*0c60*/  IMAD.MOV R11, RZ, RZ, -R5 ;  /* 0x000000ffff0b7224 */ /* 0x010fe400078e0a05 */
[----:B------:R-:W-:Y:S02]  /*0c70*/  IMAD.IADD R0, R8, 0x1, R0 ;  /* 0x0000000108007824 */ /* 0x000fe400078e0200 */
[----:B------:R-:W3:Y:S03]  /*0c80*/  LDS R8, [UR10] ;  /* 0x0000000aff087984 */ /* 0x000ee60008000800 */
[----:B------:R-:W-:Y:S01]  /*0c90*/  LEA R7, R0, UR4, 0x1 ;  /* 0x0000000400077c11 */ /* 0x000fe2000f8e08ff */
[----:B------:R-:W-:-:S04]  /*0ca0*/  USHF.L.U32 UR4, UR4, 0x5, URZ ;  /* 0x0000000504047899 */ /* 0x000fc800080006ff */
[----:B------:R-:W-:Y:S02]  /*0cb0*/  IMAD.U32 R2, R7, 0x40, R70 ;  /* 0x0000004007027824 */ /* 0x000fe400078e0046 */
[----:B------:R-:W-:-:S03]  /*0cc0*/  IMAD R7, R11, R6, RZ ;  /* 0x000000060b077224 */ /* 0x000fc600078e02ff */
[----:B------:R-:W-:Y:S01]  /*0cd0*/  IABS R0, R2 ;  /* 0x0000000200007213 */ /* 0x000fe20000000000 */
[----:B------:R-:W-:Y:S01]  /*0ce0*/  IMAD.HI.U32 R4, R5, R7, R4 ;  /* 0x0000000705047227 */ /* 0x000fe200078e0004 */
[----:B------:R-:W-:Y:S01]  /*0cf0*/  BAR.SYNC.DEFER_BLOCKING 0x0 ;  /* 0x0000000000007b1d */ /* 0x000fe20000010000 */
[----:B------:R-:W-:Y:S02]  /*0d00*/  ISETP.GE.AND P2, PT, R2, RZ, PT ;  /* 0x000000ff0200720c */ /* 0x000fe40003f46270 */
[----:B------:R-:W-:Y:S02]  /*0d10*/  IMAD.MOV.U32 R7, RZ, RZ, R0 ;  /* 0x000000ffff077224 */ /* 0x000fe400078e0000 */
[----:B--2---:R-:W-:Y:S02]  /*0d20*/  VIADD R5, R3, 0xffffffe ;  /* 0x0ffffffe03057836 */ /* 0x004fe40000000000 */
[----:B------:R-:W-:-:S04]  /*0d30*/  IMAD.HI.U32 R4, R4, R7, RZ ;  /* 0x0000000704047227 */ /* 0x000fc800078e00ff */
[----:B------:R-:W-:Y:S01]  /*0d40*/  IMAD.MOV R4, RZ, RZ, -R4 ;  /* 0x000000ffff047224 */ /* 0x000fe200078e0a04 */
[----:B------:R-:W2:Y:S01]  /*0d50*/  F2I.FTZ.U32.TRUNC.NTZ R5, R5 ;  /* 0x0000000500057305 */ /* 0x000ea2000021f000 */
[----:B------:R-:W-:Y:S02]  /*0d60*/  IMAD.SHL.U32 R0, R24, 0x200000, RZ ;  /* 0x0020000018007824 */ /* 0x000fe400078e00ff */
[----:B------:R-:W-:Y:S02]  /*0d70*/  IMAD R3, R6, R4, R7 ;  /* 0x0000000406037224 */ /* 0x000fe400078e0207 */
[----:B------:R-:W-:Y:S01]  /*0d80*/  IMAD.MOV.U32 R4, RZ, RZ, RZ ;  /* 0x000000ffff047224 */ /* 0x000fe200078e00ff */
[----:B------:R-:W-:Y:S02]  /*0d90*/  LOP3.LUT R0, R0, 0x600000, RZ, 0xc0, !PT ;  /* 0x0060000000007812 */ /* 0x000fe400078ec0ff */
[----:B------:R-:W-:Y:S02]  /*0da0*/  ISETP.GT.U32.AND P0, PT, R6, R3, PT ;  /* 0x000000030600720c */ /* 0x000fe40003f04070 */
[----:B------:R-:W-:Y:S01]  /*0db0*/  R2UR UR11, R0 ;  /* 0x00000000000b72ca */ /* 0x000fe200000e0000 */
[----:B------:R-:W-:Y:S01]  /*0dc0*/  IMAD.SHL.U32 R0, R9, 0x40, RZ ;  /* 0x0000004009007824 */ /* 0x000fe200078e00ff */
[----:B------:R-:W-:-:S02]  /*0dd0*/  SHF.R.U32.HI R9, RZ, 0x6, R37 ;  /* 0x00000006ff097819 */ /* 0x000fc40000011625 */
[----:B---3--:R-:W-:Y:S01]  /*0de0*/  R2UR UR19, R8 ;  /* 0x00000000081372ca */ /* 0x008fe200000e0000 */
[----:B--2---:R-:W-:Y:S01]  /*0df0*/  IMAD.MOV R7, RZ, RZ, -R5 ;  /* 0x000000ffff077224 */ /* 0x004fe200078e0a05 */
[----:B------:R-:W-:-:S03]  /*0e00*/  LOP3.LUT R17, R0, UR4, R17, 0xfe, !PT ;  /* 0x0000000400117c12 */ /* 0x000fc6000f8efe11 */
[----:B------:R-:W-:Y:S01]  /*0e10*/  IMAD R7, R7, R14, RZ ;  /* 0x0000000e07077224 */ /* 0x000fe200078e02ff */
[----:B------:R-:W-:Y:S01]  /*0e20*/  LOP3.LUT R34, R17, 0x4, RZ, 0xfc, !PT ;  /* 0x0000000411227812 */ /* 0x000fe200078efcff */
[----:B------:R-:W-:Y:S01]  /*0e30*/  @!P0 IMAD.IADD R3, R3, 0x1, -R6 ;  /* 0x0000000103038824 */ /* 0x000fe200078e0a06 */
[----:B------:R-:W-:Y:S01]  /*0e40*/  LOP3.LUT R32, R17, 0x8, RZ, 0xfc, !PT ;  /* 0x0000000811207812 */ /* 0x000fe200078efcff */
[----:B------:R-:W-:Y:S01]  /*0e50*/  IMAD.HI.U32 R16, R5, R7, R4 ;  /* 0x0000000705107227 */ /* 0x000fe200078e0004 */
[----:B------:R-:W-:Y:S01]  /*0e60*/  IABS R41, R17 ;  /* 0x0000001100297213 */ /* 0x000fe20000000000 */
[----:B------:R-:W2:Y:S01]  /*0e70*/  LDC.64 R4, c[0x0][0x3a0] ;  /* 0x0000e800ff047b82 */ /* 0x000ea20000000a00 */
[----:B------:R-:W-:Y:S01]  /*0e80*/  ISETP.GT.U32.AND P0, PT, R6, R3, PT ;  /* 0x000000030600720c */ /* 0x000fe20003f04070 */
[----:B------:R-:W-:Y:S01]  /*0e90*/  UIADD3 UR11, UPT, UPT, UR19, UR11, URZ ;  /* 0x0000000b130b7290 */ /* 0x000fe2000fffe0ff */
[----:B------:R-:W-:Y:S02]  /*0ea0*/  IABS R39, R34 ;  /* 0x0000002200277213 */ /* 0x000fe40000000000 */
[----:B------:R-:W-:-:S03]  /*0eb0*/  IABS R31, R32 ;  /* 0x00000020001f7213 */ /* 0x000fc60000000000 */
[----:B------:R-:W-:-:S04]  /*0ec0*/  IMAD.HI.U32 R7, R16, R39, RZ ;  /* 0x0000002710077227 */ /* 0x000fc800078e00ff */
[----:B------:R-:W-:-:S04]  /*0ed0*/  IMAD.HI.U32 R8, R16, R31, RZ ;  /* 0x0000001f10087227 */ /* 0x000fc800078e00ff */
[----:B------:R-:W-:Y:S01]  /*0ee0*/  @!P0 IMAD.IADD R3, R3, 0x1, -R6 ;  /* 0x0000000103038824 */ /* 0x000fe200078e0a06 */
[----:B------:R-:W-:Y:S01]  /*0ef0*/  ISETP.NE.AND P0, PT, R20, RZ, PT ;  /* 0x000000ff1400720c */ /* 0x000fe20003f05270 */
[----:B------:R-:W-:-:S04]  /*0f00*/  IMAD.HI.U32 R6, R16, R41, RZ ;  /* 0x0000002910067227 */ /* 0x000fc800078e00ff */
[----:B------:R-:W-:Y:S01]  /*0f10*/  IMAD.MOV.U32 R10, RZ, RZ, R3 ;  /* 0x000000ffff0a7224 */ /* 0x000fe200078e0003 */
[----:B------:R-:W-:Y:S01]  /*0f20*/  SGXT.U32 R3, R9, 0x1 ;  /* 0x000000010903781a */ /* 0x000fe20000000000 */
[----:B--2---:R-:W-:Y:S02]  /*0f30*/  VIADD R12, R4, 0x1f ;  /* 0x0000001f040c7836 */ /* 0x004fe40000000000 */
[----:B------:R-:W-:Y:S01]  /*0f40*/  @!P2 IMAD.MOV R10, RZ, RZ, -R10 ;  /* 0x000000ffff0aa224 */ /* 0x000fe200078e0a0a */
[----:B------:R-:W-:Y:S01]  /*0f50*/  LOP3.LUT P2, RZ, R37, 0x7f, RZ, 0xc0, !PT ;  /* 0x0000007f25ff7812 */ /* 0x000fe2000784c0ff */
[C---:B-1----:R-:W-:Y:S01]  /*0f60*/  IMAD R29, R3.reuse, R26, RZ ;  /* 0x0000001a031d7224 */ /* 0x042fe200078e02ff */
[C---:B------:R-:W-:Y:S01]  /*0f70*/  LOP3.LUT R89, R3.reuse, 0x8, RZ, 0xfc, !PT ;  /* 0x0000000803597812 */ /* 0x040fe200078efcff */
[----:B------:R-:W-:Y:S01]  /*0f80*/  IMAD.MOV R6, RZ, RZ, -R6 ;  /* 0x000000ffff067224 */ /* 0x000fe200078e0a06 */
[----:B------:R-:W-:Y:S01]  /*0f90*/  @!P0 LOP3.LUT R10, RZ, R20, RZ, 0x33, !PT ;  /* 0x00000014ff0a8212 */ /* 0x000fe200078e33ff */
[----:B------:R-:W-:Y:S01]  /*0fa0*/  IMAD R13, R26, 0x2, R29 ;  /* 0x000000021a0d7824 */ /* 0x000fe200078e021d */
[----:B------:R-:W-:Y:S01]  /*0fb0*/  ISETP.GT.AND P0, PT, R12, 0x1f, PT ;  /* 0x0000001f0c00780c */ /* 0x000fe20003f04270 */
[----:B------:R-:W-:Y:S01]  /*0fc0*/  IMAD.MOV R7, RZ, RZ, -R7 ;  /* 0x000000ffff077224 */ /* 0x000fe200078e0a07 */
[----:B------:R-:W-:Y:S01]  /*0fd0*/  LOP3.LUT R87, R3, 0x10, RZ, 0xfc, !PT ;  /* 0x0000001003577812 */ /* 0x000fe200078efcff */
[----:B------:R-:W-:-:S02]  /*0fe0*/  IMAD R11, R26, 0x2, R13 ;  /* 0x000000021a0b7824 */ /* 0x000fc400078e020d */
[----:B------:R-:W-:Y:S02]  /*0ff0*/  IMAD.MOV R8, RZ, RZ, -R8 ;  /* 0x000000ffff087224 */ /* 0x000fe400078e0a08 */
[----:B------:R-:W-:Y:S02]  /*1000*/  IMAD R35, R26, 0x2, R11 ;  /* 0x000000021a237824 */ /* 0x000fe400078e020b */
[C---:B------:R-:W-:Y:S02]  /*1010*/  IMAD R41, R14.reuse, R6, R41 ;  /* 0x000000060e297224 */ /* 0x040fe400078e0229 */
[C---:B------:R-:W-:Y:S02]  /*1020*/  IMAD R39, R14.reuse, R7, R39 ;  /* 0x000000070e277224 */ /* 0x040fe400078e0227 */
[----:B------:R-:W-:Y:S02]  /*1030*/  IMAD R31, R14, R8, R31 ;  /* 0x000000080e1f7224 */ /* 0x000fe400078e021f */
[----:B------:R-:W-:-:S02]  /*1040*/  IMAD R69, R10, R5, RZ ;  /* 0x000000050a457224 */ /* 0x000fc400078e02ff */
[----:B------:R-:W-:Y:S01]  /*1050*/  IMAD R71, R26, 0x2, R35 ;  /* 0x000000021a477824 */ /* 0x000fe200078e0223 */
[----:B------:R-:W-:Y:S06]  /*1060*/  @P1 BRA `(.L_x_11) ;  /* 0x0000000000181947 */ /* 0x000fec0003800000 */
[----:B------:R-:W-:Y:S01]  /*1070*/  ELECT P3, URZ, PT ;  /* 0x0000000000ff782f */ /* 0x000fe20003860000 */
[----:B------:R-:W-:Y:S01]  /*1080*/  IMAD.MOV.U32 R5, RZ, RZ, 0x1 ;  /* 0x00000001ff057424 */ /* 0x000fe200078e00ff */
[----:B------:R-:W-:Y:S01]  /*1090*/  UMOV UR4, 0x40 ;  /* 0x0000004000047882 */ /* 0x000fe20000000000 */
[----:B------:R-:W-:Y:S01]  /*10a0*/  UVIRTCOUNT.DEALLOC.SMPOOL 0x80 ;  /* 0x000000800000784c */ /* 0x000fe20000000000 */
[----:B------:R-:W-:-:S09]  /*10b0*/  ULEA UR4, UR8, UR4, 0x18 ;  /* 0x0000000408047291 */ /* 0x000fd2000f8ec0ff */
[----:B------:R1:W-:Y:S03]  /*10c0*/  @P3 STS.U8 [UR4], R5 ;  /* 0x00000005ff003988 */ /* 0x0003e60008000004 */
.L_x_11:
[----:B------:R-:W-:Y:S01]  /*10d0*/  STTM.x32 tmem[UR11], RZ ;  /* 0x000000ff000079ed */ /* 0x000fe200082c000b */
[----:B------:R-:W2:Y:S02]  /*10e0*/  FENCE.VIEW.ASYNC.T ;  /* 0x00000000000073c6 */ /* 0x000ea40000000200 */
[----:B--2---:R-:W-:Y:S01]  /*10f0*/  BAR.SYNC.DEFER_BLOCKING 0x0 ;  /* 0x0000000000007b1d */ /* 0x004fe20000010000 */
[C---:B------:R-:W-:Y:S01]  /*1100*/  IMAD R73, R26.reuse, 0x2, R71 ;  /* 0x000000021a497824 */ /* 0x040fe200078e0247 */
[-C--:B------:R-:W-:Y:S01]  /*1110*/  ISETP.LT.AND P3, PT, R89, R4.reuse, P0 ;  /* 0x000000045900720c */ /* 0x080fe20000761270 */
[----:B------:R-:W-:Y:S01]  /*1120*/  IMAD.SHL.U32 R68, R69, 0x2, RZ ;  /* 0x0000000245447824 */ /* 0x000fe200078e00ff */
[----:B------:R-:W-:Y:S01]  /*1130*/  ISETP.LT.AND P4, PT, R87, R4, P0 ;  /* 0x000000045700720c */ /* 0x000fe20000781270 */
[----:B------:R-:W-:Y:S01]  /*1140*/  IMAD R81, R26, 0x2, R73 ;  /* 0x000000021a517824 */ /* 0x000fe200078e0249 */
[----:B------:R-:W-:Y:S01]  /*1150*/  VOTEU.ALL UP0, P2 ;  /* 0x0000000000ff7886 */ /* 0x000fe20001000000 */
[----:B------:R-:W-:Y:S01]  /*1160*/  VOTEU.ALL UP1, P2 ;  /* 0x0000000000ff7886 */ /* 0x000fe20001020000 */
[----:B------:R-:W-:Y:S01]  /*1170*/  IADD3 R44, P5, PT, R68, UR24, RZ ;  /* 0x00000018442c7c10 */ /* 0x000fe2000ffbe0ff */
[----:B------:R-:W-:Y:S01]  /*1180*/  IMAD R79, R26, 0x4, R81 ;  /* 0x000000041a4f7824 */ /* 0x000fe200078e0251 */
[----:B------:R-:W-:Y:S01]  /*1190*/  LOP3.LUT R85, R3, 0x18, RZ, 0xfc, !PT ;  /* 0x0000001803557812 */ /* 0x000fe200078efcff */
[----:B------:R-:W2:Y:S01]  /*11a0*/  LDCU UR4, c[0x0][0x3b0] ;  /* 0x00007600ff0477ac */ /* 0x000ea20008000800 */
[----:B------:R-:W-:-:S04]  /*11b0*/  @!UP0 UIADD3 UR6, UPT, UPT, -UR5, 0x100000, URZ ;  /* 0x0010000005068890 */ /* 0x000fc8000fffe1ff */
[----:B------:R-:W-:Y:S02]  /*11c0*/  @!UP0 USHF.L.U32 UR7, UR6, 0xb, URZ ;  /* 0x0000000b06078899 */ /* 0x000fe400080006ff */
[----:B------:R-:W-:Y:S01]  /*11d0*/  @!UP0 USHF.L.U32 UR6, UR6, 0x1, URZ ;  /* 0x0000000106068899 */ /* 0x000fe200080006ff */
[C---:B-1----:R-:W-:Y:S01]  /*11e0*/  IMAD R5, R26.reuse, 0x2, R79 ;  /* 0x000000021a057824 */ /* 0x042fe200078e024f */
[----:B------:R-:W-:Y:S02]  /*11f0*/  LEA.HI.X.SX32 R10, R69, UR25, 0x1, P5 ;  /* 0x00000019450a7c11 */ /* 0x000fe4000a8f0eff */
[----:B------:R-:W-:Y:S01]  /*1200*/  LEA R6, P5, R71, R44, 0x1 ;  /* 0x0000002c47067211 */ /* 0x000fe200078a08ff */
[----:B------:R-:W-:-:S03]  /*1210*/  IMAD R63, R26, 0x2, R5 ;  /* 0x000000021a3f7824 */ /* 0x000fc600078e0205 */
[----:B------:R-:W-:Y:S01]  /*1220*/  LEA.HI.X.SX32 R7, R71, R10, 0x1, P5 ;  /* 0x0000000a47077211 */ /* 0x000fe200028f0eff */
[----:B------:R-:W1:Y:S03]  /*1230*/  FENCE.VIEW.ASYNC.S ;  /* 0x00000000000073c6 */ /* 0x000e660000000000 */
[----:B-1----:R-:W1:Y:S02]  /*1240*/  @!UP1 SYNCS.EXCH.64 URZ, [UR12], UR6 ;  /* 0x000000060cff95b2 */ /* 0x002e640008000100 */
[----:B-1----:R-:W-:Y:S01]  /*1250*/  BAR.SYNC.DEFER_BLOCKING 0x0 ;  /* 0x0000000000007b1d */ /* 0x002fe20000010000 */
[C---:B------:R-:W-:Y:S01]  /*1260*/  LEA R8, P5, R79.reuse, R44, 0x1 ;  /* 0x0000002c4f087211 */ /* 0x040fe200078a08ff */
[C---:B------:R-:W-:Y:S01]  /*1270*/  IMAD R33, R26.reuse, 0x2, R63 ;  /* 0x000000021a217824 */ /* 0x040fe200078e023f */
[----:B------:R-:W-:Y:S02]  /*1280*/  PRMT R74, RZ, 0x7610, R74 ;  /* 0x00007610ff4a7816 */ /* 0x000fe4000000004a */
[----:B------:R-:W-:Y:S01]  /*1290*/  LEA.HI.X.SX32 R9, R79, R10, 0x1, P5 ;  /* 0x0000000a4f097211 */ /* 0x000fe200028f0eff */
[----:B------:R-:W-:Y:S01]  /*12a0*/  IMAD R19, R26, 0x2, R33 ;  /* 0x000000021a137824 */ /* 0x000fe200078e0221 */
[----:B------:R-:W-:-:S02]  /*12b0*/  LOP3.LUT R25, R3, 0xa, RZ, 0xfc, !PT ;  /* 0x0000000a03197812 */ /* 0x000fc400078efcff */
[----:B------:R-:W-:Y:S02]  /*12c0*/  PRMT R36, RZ, 0x7610, R36 ;  /* 0x00007610ff247816 */ /* 0x000fe40000000024 */
[----:B------:R-:W-:Y:S01]  /*12d0*/  LOP3.LUT R83, R3, 0x1a, RZ, 0xfc, !PT ;  /* 0x0000001a03537812 */ /* 0x000fe200078efcff */
[----:B------:R1:W3:Y:S01]  /*12e0*/  @P3 LDG.E.U16 R72, desc[UR20][R6.64] ;  /* 0x0000001406483981 */ /* 0x0002e2000c1e1500 */
[----:B------:R-:W-:-:S03]  /*12f0*/  ISETP.LT.AND P3, PT, R85, R4, P0 ;  /* 0x000000045500720c */ /* 0x000fc60000761270 */
[----:B------:R4:W5:Y:S01]  /*1300*/  @P4 LDG.E.U16 R74, desc[UR20][R8.64] ;  /* 0x00000014084a4981 */ /* 0x000962000c1e1500 */
[----:B------:R-:W-:Y:S01]  /*1310*/  IMAD R15, R26, 0x2, R19 ;  /* 0x000000021a0f7824 */ /* 0x000fe200078e0213 */
[----:B------:R-:W-:Y:S02]  /*1320*/  ISETP.LT.AND P5, PT, R83, R4, P0 ;  /* 0x000000045300720c */ /* 0x000fe400007a1270 */
[----:B------:R-:W-:Y:S02]  /*1330*/  PRMT R38, RZ, 0x7610, R38 ;  /* 0x00007610ff267816 */ /* 0x000fe40000000026 */
[C---:B-1----:R-:W-:Y:S02]  /*1340*/  LEA R6, P4, R19.reuse, R44, 0x1 ;  /* 0x0000002c13067211 */ /* 0x042fe400078808ff */
[----:B------:R-:W-:Y:S02]  /*1350*/  PRMT R62, RZ, 0x7610, R62 ;  /* 0x00007610ff3e7816 */ /* 0x000fe4000000003e */
[----:B------:R-:W-:-:S02]  /*1360*/  LEA.HI.X.SX32 R7, R19, R10, 0x1, P4 ;  /* 0x0000000a13077211 */ /* 0x000fc400020f0eff */
[----:B------:R-:W-:Y:S02]  /*1370*/  ISETP.LT.AND P4, PT, R25, R4, P0 ;  /* 0x000000041900720c */ /* 0x000fe40000781270 */
[-C--:B------:R-:W-:Y:S01]  /*1380*/  LEA R18, P6, R15, R44.reuse, 0x1 ;  /* 0x0000002c0f127211 */ /* 0x080fe200078c08ff */
[----:B------:R1:W3:Y:S01]  /*1390*/  @P3 LDG.E.U16 R36, desc[UR20][R6.64] ;  /* 0x0000001406243981 */ /* 0x0002e2000c1e1500 */
[----:B----4-:R-:W-:Y:S02]  /*13a0*/  LEA R8, P3, R73, R44, 0x1 ;  /* 0x0000002c49087211 */ /* 0x010fe400078608ff */
[-C--:B------:R-:W-:Y:S02]  /*13b0*/  LEA.HI.X.SX32 R19, R15, R10.reuse, 0x1, P6 ;  /* 0x0000000a0f137211 */ /* 0x080fe400030f0eff */
[----:B------:R-:W-:Y:S02]  /*13c0*/  LEA.HI.X.SX32 R9, R73, R10, 0x1, P3 ;  /* 0x0000000a49097211 */ /* 0x000fe400018f0eff */
[----:B------:R-:W-:Y:S01]  /*13d0*/  LOP3.LUT R22, R17, 0xc, RZ, 0xfc, !PT ;  /* 0x0000000c11167812 */ /* 0x000fe200078efcff */
[----:B------:R4:W3:Y:S01]  /*13e0*/  @P5 LDG.E.U16 R38, desc[UR20][R18.64] ;  /* 0x0000001412265981 */ /* 0x0008e2000c1e1500 */
[----:B-1----:R-:W-:-:S03]  /*13f0*/  LEA R6, P6, R5, R44, 0x1 ;  /* 0x0000002c05067211 */ /* 0x002fc600078c08ff */
[----:B------:R1:W3:Y:S01]  /*1400*/  @P4 LDG.E.U16 R62, desc[UR20][R8.64] ;  /* 0x00000014083e4981 */ /* 0x0002e2000c1e1500 */
[C---:B------:R-:W-:Y:S02]  /*1410*/  ISETP.GT.U32.AND P4, PT, R14.reuse, R39, PT ;  /* 0x000000270e00720c */ /* 0x040fe40003f84070 */
[----:B------:R-:W-:Y:S02]  /*1420*/  LEA.HI.X.SX32 R7, R5, R10, 0x1, P6 ;  /* 0x0000000a05077211 */ /* 0x000fe400030f0eff */
[C---:B------:R-:W-:Y:S02]  /*1430*/  ISETP.GT.U32.AND P5, PT, R14.reuse, R41, PT ;  /* 0x000000290e00720c */ /* 0x040fe40003fa4070 */
[----:B------:R-:W-:Y:S02]  /*1440*/  ISETP.GT.U32.AND P6, PT, R14, R31, PT ;  /* 0x0000001f0e00720c */ /* 0x000fe40003fc4070 */
[----:B------:R-:W-:Y:S02]  /*1450*/  LOP3.LUT R23, R3, 0x12, RZ, 0xfc, !PT ;  /* 0x0000001203177812 */ /* 0x000fe400078efcff */
[----:B----4-:R-:W-:-:S02]  /*1460*/  LOP3.LUT R18, R17, 0x10, RZ, 0xfc, !PT ;  /* 0x0000001011127812 */ /* 0x010fc400078efcff */
[----:B------:R-:W-:Y:S01]  /*1470*/  IABS R43, R22 ;  /* 0x00000016002b7213 */ /* 0x000fe20000000000 */
[----:B------:R-:W-:Y:S01]  /*1480*/  @!P4 IMAD.IADD R39, R39, 0x1, -R14 ;  /* 0x000000012727c824 */ /* 0x000fe200078e0a0e */
[----:B------:R-:W-:Y:S02]  /*1490*/  ISETP.LT.AND P3, PT, R23, R4, P0 ;  /* 0x000000041700720c */ /* 0x000fe40000761270 */
[----:B------:R-:W-:Y:S01]  /*14a0*/  IABS R19, R18 ;  /* 0x0000001200137213 */ /* 0x000fe20000000000 */
[----:B------:R-:W-:Y:S01]  /*14b0*/  IMAD.HI.U32 R20, R16, R43, RZ ;  /* 0x0000002b10147227 */ /* 0x000fe200078e00ff */
[----:B------:R-:W-:-:S03]  /*14c0*/  PRMT R64, RZ, 0x7610, R64 ;  /* 0x00007610ff407816 */ /* 0x000fc60000000040 */
[--C-:B------:R-:W-:Y:S02]  /*14d0*/  @!P5 IMAD.IADD R41, R41, 0x1, -R14.reuse ;  /* 0x000000012929d824 */ /* 0x100fe400078e0a0e */
[----:B------:R-:W-:Y:S01]  /*14e0*/  @!P6 IMAD.IADD R31, R31, 0x1, -R14 ;  /* 0x000000011f1fe824 */ /* 0x000fe200078e0a0e */
[----:B------:R-:W-:Y:S01]  /*14f0*/  ISETP.GT.U32.AND P6, PT, R14, R39, PT ;  /* 0x000000270e00720c */ /* 0x000fe20003fc4070 */
[----:B-1----:R-:W-:Y:S01]  /*1500*/  IMAD.HI.U32 R8, R16, R19, RZ ;  /* 0x0000001310087227 */ /* 0x002fe200078e00ff */
[C---:B------:R-:W-:Y:S01]  /*1510*/  ISETP.GT.U32.AND P5, PT, R14.reuse, R41, PT ;  /* 0x000000290e00720c */ /* 0x040fe20003fa4070 */
[----:B------:R1:W4:Y:S02]  /*1520*/  @P3 LDG.E.U16 R64, desc[UR20][R6.64] ;  /* 0x0000001406403981 */ /* 0x000324000c1e1500 */
[----:B------:R-:W-:Y:S02]  /*1530*/  IMAD.MOV R20, RZ, RZ, -R20 ;  /* 0x000000ffff147224 */ /* 0x000fe400078e0a14 */
[----:B------:R-:W-:Y:S01]  /*1540*/  IMAD.MOV R8, RZ, RZ, -R8 ;  /* 0x000000ffff087224 */ /* 0x000fe200078e0a08 */
[C---:B------:R-:W-:Y:S01]  /*1550*/  ISETP.GE.AND P3, PT, R17.reuse, RZ, PT ;  /* 0x000000ff1100720c */ /* 0x040fe20003f66270 */
[----:B------:R-:W-:Y:S01]  /*1560*/  IMAD R9, R14, R20, R43 ;  /* 0x000000140e097224 */ /* 0x000fe200078e022b */
[----:B------:R-:W-:-:S02]  /*1570*/  LOP3.LUT R20, R17, 0x14, RZ, 0xfc, !PT ;  /* 0x0000001411147812 */ /* 0x000fc400078efcff */
[C---:B------:R-:W-:Y:S02]  /*1580*/  LOP3.LUT R28, R17.reuse, 0x18, RZ, 0xfc, !PT ;  /* 0x00000018111c7812 */ /* 0x040fe400078efcff */
[----:B------:R-:W-:Y:S01]  /*1590*/  LOP3.LUT R30, R17, 0x1c, RZ, 0xfc, !PT ;  /* 0x0000001c111e7812 */ /* 0x000fe200078efcff */
[C---:B------:R-:W-:Y:S01]  /*15a0*/  IMAD R17, R14.reuse, R8, R19 ;  /* 0x000000080e117224 */ /* 0x040fe200078e0213 */
[----:B------:R-:W-:Y:S01]  /*15b0*/  ISETP.GT.U32.AND P4, PT, R14, R31, PT ;  /* 0x0000001f0e00720c */ /* 0x000fe20003f84070 */
[----:B------:R-:W-:-:S03]  /*15c0*/  @!P6 IMAD.IADD R39, R39, 0x1, -R14 ;  /* 0x000000012727e824 */ /* 0x000fc600078e0a0e */
[C---:B------:R-:W-:Y:S01]  /*15d0*/  ISETP.GT.U32.AND P6, PT, R14.reuse, R17, PT ;  /* 0x000000110e00720c */ /* 0x040fe20003fc4070 */
[----:B------:R-:W-:Y:S01]  /*15e0*/  @!P5 IMAD.IADD R41, R41, 0x1, -R14 ;  /* 0x000000012929d824 */ /* 0x000fe200078e0a0e */
[----:B------:R-:W-:Y:S02]  /*15f0*/  ISETP.GT.U32.AND P5, PT, R14, R9, PT ;  /* 0x000000090e00720c */ /* 0x000fe40003fa4070 */
[----:B------:R-:W-:Y:S02]  /*1600*/  IABS R19, R20 ;  /* 0x0000001400137213 */ /* 0x000fe40000000000 */
[----:B------:R-:W-:-:S03]  /*1610*/  IABS R45, R28 ;  /* 0x0000001c002d7213 */ /* 0x000fc60000000000 */
[----:B------:R-:W-:Y:S01]  /*1620*/  @!P4 IMAD.IADD R31, R31, 0x1, -R14 ;  /* 0x000000011f1fc824 */ /* 0x000fe200078e0a0e */
[----:B------:R-:W-:Y:S01]  /*1630*/  ISETP.GE.AND P4, PT, R34, RZ, PT ;  /* 0x000000ff2200720c */ /* 0x000fe20003f86270 */
[----:B-1----:R-:W-:-:S04]  /*1640*/  IMAD.HI.U32 R6, R16, R19, RZ ;  /* 0x0000001310067227 */ /* 0x002fc800078e00ff */
[--C-:B------:R-:W-:Y:S01]  /*1650*/  @!P6 IMAD.IADD R17, R17, 0x1, -R14.reuse ;  /* 0x000000011111e824 */ /* 0x100fe200078e0a0e */
[----:B------:R-:W-:Y:S01]  /*1660*/  IABS R47, R30 ;  /* 0x0000001e002f7213 */ /* 0x000fe20000000000 */
[----:B------:R-:W-:Y:S01]  /*1670*/  @!P5 IMAD.IADD R9, R9, 0x1, -R14 ;  /* 0x000000010909d824 */ /* 0x000fe200078e0a0e */
[----:B------:R-:W-:Y:S01]  /*1680*/  ISETP.GE.AND P5, PT, R32, RZ, PT ;  /* 0x000000ff2000720c */ /* 0x000fe20003fa6270 */
[----:B------:R-:W-:Y:S01]  /*1690*/  @!P3 IMAD.MOV R41, RZ, RZ, -R41 ;  /* 0x000000ffff29b224 */ /* 0x000fe200078e0a29 */
[----:B------:R-:W-:Y:S01]  /*16a0*/  ISETP.GT.U32.AND P3, PT, R14, R17, PT ;  /* 0x000000110e00720c */ /* 0x000fe20003f64070 */
[----:B------:R-:W-:Y:S01]  /*16b0*/  IMAD.HI.U32 R7, R16, R45, RZ ;  /* 0x0000002d10077227 */ /* 0x000fe200078e00ff */
[----:B------:R-:W-:-:S03]  /*16c0*/  ISETP.GT.U32.AND P6, PT, R14, R9, PT ;  /* 0x000000090e00720c */ /* 0x000fc60003fc4070 */
[----:B------:R-:W-:Y:S02]  /*16d0*/  IMAD.MOV R6, RZ, RZ, -R6 ;  /* 0x000000ffff067224 */ /* 0x000fe400078e0a06 */
[----:B------:R-:W-:-:S04]  /*16e0*/  IMAD.HI.U32 R16, R16, R47, RZ ;  /* 0x0000002f10107227 */ /* 0x000fc800078e00ff */
[----:B------:R-:W-:Y:S02]  /*16f0*/  IMAD.MOV R7, RZ, RZ, -R7 ;  /* 0x000000ffff077224 */ /* 0x000fe400078e0a07 */
[C---:B------:R-:W-:Y:S02]  /*1700*/  IMAD R19, R14.reuse, R6, R19 ;  /* 0x000000060e137224 */ /* 0x040fe400078e0213 */
[----:B------:R-:W-:Y:S02]  /*1710*/  IMAD.MOV R16, RZ, RZ, -R16 ;  /* 0x000000ffff107224 */ /* 0x000fe400078e0a10 */
[C---:B------:R-:W-:Y:S02]  /*1720*/  IMAD R45, R14.reuse, R7, R45 ;  /* 0x000000070e2d7224 */ /* 0x040fe400078e022d */
[----:B------:R-:W-:Y:S01]  /*1730*/  @!P4 IMAD.MOV R39, RZ, RZ, -R39 ;  /* 0x000000ffff27c224 */ /* 0x000fe200078e0a27 */
[C---:B------:R-:W-:Y:S01]  /*1740*/  ISETP.GT.U32.AND P4, PT, R14.reuse, R19, PT ;  /* 0x000000130e00720c */ /* 0x040fe20003f84070 */
[----:B------:R-:W-:-:S02]  /*1750*/  IMAD R47, R14, R16, R47 ;  /* 0x000000100e2f7224 */ /* 0x000fc400078e022f */
[----:B------:R-:W-:Y:S01]  /*1760*/  @!P5 IMAD.MOV R31, RZ, RZ, -R31 ;  /* 0x000000ffff1fd224 */ /* 0x000fe200078e0a1f */
[----:B------:R-:W-:Y:S01]  /*1770*/  ISETP.GT.U32.AND P5, PT, R14, R45, PT ;  /* 0x0000002d0e00720c */ /* 0x000fe20003fa4070 */
[--C-:B------:R-:W-:Y:S01]  /*1780*/  @!P3 IMAD.IADD R17, R17, 0x1, -R14.reuse ;  /* 0x000000011111b824 */ /* 0x100fe200078e0a0e */
[----:B------:R-:W-:Y:S01]  /*1790*/  ISETP.GE.AND P3, PT, R22, RZ, PT ;  /* 0x000000ff1600720c */ /* 0x000fe20003f66270 */
[----:B------:R-:W-:Y:S01]  /*17a0*/  @!P6 IMAD.IADD R9, R9, 0x1, -R14 ;  /* 0x000000010909e824 */ /* 0x000fe200078e0a0e */
[----:B------:R-:W-:-:S03]  /*17b0*/  ISETP.GT.U32.AND P6, PT, R14, R47, PT ;  /* 0x0000002f0e00720c */ /* 0x000fc60003fc4070 */
[----:B------:R-:W-:Y:S02]  /*17c0*/  IMAD.MOV.U32 R7, RZ, RZ, R9 ;  /* 0x000000ffff077224 */ /* 0x000fe400078e0009 */
[----:B------:R-:W-:Y:S01]  /*17d0*/  @!P4 IMAD.IADD R19, R19, 0x1, -R14 ;  /* 0x000000011313c824 */ /* 0x000fe200078e0a0e */
[----:B------:R-:W-:-:S03]  /*17e0*/  ISETP.GE.AND P4, PT, R18, RZ, PT ;  /* 0x000000ff1200720c */ /* 0x000fc60003f86270 */
[--C-:B------:R-:W-:Y:S02]  /*17f0*/  @!P5 IMAD.IADD R45, R45, 0x1, -R14.reuse ;  /* 0x000000012d2dd824 */ /* 0x100fe400078e0a0e */
[----:B------:R-:W-:Y:S01]  /*1800*/  @!P3 IMAD.MOV R7, RZ, RZ, -R7 ;  /* 0x000000ffff07b224 */ /* 0x000fe200078e0a07 */
[C---:B------:R-:W-:Y:S01]  /*1810*/  ISETP.GT.U32.AND P3, PT, R14.reuse, R19, PT ;  /* 0x000000130e00720c */ /* 0x040fe20003f64070 */
[----:B------:R-:W-:Y:S01]  /*1820*/  @!P6 IMAD.IADD R47, R47, 0x1, -R14 ;  /* 0x000000012f2fe824 */ /* 0x000fe200078e0a0e */
[C---:B------:R-:W-:Y:S02]  /*1830*/  LEA R8, P5, R81.reuse, R44, 0x1 ;  /* 0x0000002c51087211 */ /* 0x040fe400078a08ff */
[C---:B------:R-:W-:Y:S02]  /*1840*/  ISETP.GT.U32.AND P6, PT, R14.reuse, R45, PT ;  /* 0x0000002d0e00720c */ /* 0x040fe40003fc4070 */
[----:B------:R-:W-:Y:S02]  /*1850*/  LEA.HI.X.SX32 R9, R81, R10, 0x1, P5 ;  /* 0x0000000a51097211 */ /* 0x000fe400028f0eff */
[----:B------:R-:W-:Y:S01]  /*1860*/  ISETP.GT.U32.AND P5, PT, R14, R47, PT ;  /* 0x0000002f0e00720c */ /* 0x000fe20003fa4070 */
[----:B------:R-:W-:Y:S01]  /*1870*/  @!P4 IMAD.MOV R17, RZ, RZ, -R17 ;  /* 0x000000ffff11c224 */ /* 0x000fe200078e0a11 */
[----:B------:R-:W-:-:S03]  /*1880*/  ISETP.GE.AND P4, PT, R20, RZ, PT ;  /* 0x000000ff1400720c */ /* 0x000fc60003f86270 */
[----:B------:R-:W-:Y:S01]  /*1890*/  @!P3 IMAD.IADD R19, R19, 0x1, -R14 ;  /* 0x000000011313b824 */ /* 0x000fe200078e0a0e */
[----:B------:R-:W-:-:S03]  /*18a0*/  ISETP.GE.AND P3, PT, R28, RZ, PT ;  /* 0x000000ff1c00720c */ /* 0x000fc60003f66270 */
[--C-:B------:R-:W-:Y:S01]  /*18b0*/  @!P6 IMAD.IADD R45, R45, 0x1, -R14.reuse ;  /* 0x000000012d2de824 */ /* 0x100fe200078e0a0e */
[----:B------:R-:W-:Y:S01]  /*18c0*/  ISETP.GE.AND P6, PT, R30, RZ, PT ;  /* 0x000000ff1e00720c */ /* 0x000fe20003fc6270 */
[----:B------:R-:W-:Y:S01]  /*18d0*/  IMAD.MOV.U32 R43, RZ, RZ, R19 ;  /* 0x000000ffff2b7224 */ /* 0x000fe200078e0013 */
[----:B------:R-:W-:Y:S01]  /*18e0*/  LOP3.LUT R16, RZ, R21, RZ, 0x33, !PT ;  /* 0x00000015ff107212 */ /* 0x000fe200078e33ff */
[----:B------:R-:W-:Y:S01]  /*18f0*/  @!P5 IMAD.IADD R47, R47, 0x1, -R14 ;  /* 0x000000012f2fd824 */ /* 0x000fe200078e0a0e */
[----:B------:R-:W-:Y:S02]  /*1900*/  ISETP.NE.AND P5, PT, R21, RZ, PT ;  /* 0x000000ff1500720c */ /* 0x000fe40003fa5270 */
[C---:B------:R-:W-:Y:S02]  /*1910*/  LOP3.LUT R21, R3.reuse, 0xc, RZ, 0xfc, !PT ;  /* 0x0000000c03157812 */ /* 0x040fe400078efcff */
[----:B------:R-:W-:Y:S01]  /*1920*/  LOP3.LUT R19, R3, 0x14, RZ, 0xfc, !PT ;  /* 0x0000001403137812 */ /* 0x000fe200078efcff */
[----:B------:R-:W-:Y:S01]  /*1930*/  @!P4 IMAD.MOV R43, RZ, RZ, -R43 ;  /* 0x000000ffff2bc224 */ /* 0x000fe200078e0a2b */
[----:B------:R-:W-:Y:S01]  /*1940*/  ISETP.LT.AND P4, PT, R21, R4, P0 ;  /* 0x000000041500720c */ /* 0x000fe20000781270 */
[----:B------:R-:W-:-:S02]  /*1950*/  IMAD.MOV.U32 R49, RZ, RZ, R47 ;  /* 0x000000ffff317224 */ /* 0x000fc400078e002f */
[----:B------:R-:W-:Y:S01]  /*1960*/  @!P3 IMAD.MOV R45, RZ, RZ, -R45 ;  /* 0x000000ffff2db224 */ /* 0x000fe200078e0a2d */
[----:B------:R-:W-:Y:S01]  /*1970*/  ISETP.LT.AND P3, PT, R19, R4, P0 ;  /* 0x000000041300720c */ /* 0x000fe20000761270 */
[----:B------:R-:W-:Y:S01]  /*1980*/  @!P6 IMAD.MOV R49, RZ, RZ, -R49 ;  /* 0x000000ffff31e224 */ /* 0x000fe200078e0a31 */
[C---:B------:R-:W-:Y:S02]  /*1990*/  LEA R6, P6, R63.reuse, R44, 0x1 ;  /* 0x0000002c3f067211 */ /* 0x040fe400078c08ff */
[----:B------:R-:W-:Y:S02]  /*19a0*/  PRMT R65, RZ, 0x7610, R65 ;  /* 0x00007610ff417816 */ /* 0x000fe40000000041 */
[C---:B------:R-:W-:Y:S02]  /*19b0*/  SEL R46, R16.reuse, R7, !P5 ;  /* 0x00000007102e7207 */ /* 0x040fe40006800000 */
[----:B------:R-:W-:Y:S02]  /*19c0*/  PRMT R67, RZ, 0x7610, R67 ;  /* 0x00007610ff437816 */ /* 0x000fe40000000043 */
[----:B------:R-:W-:Y:S01]  /*19d0*/  LEA.HI.X.SX32 R7, R63, R10, 0x1, P6 ;  /* 0x0000000a3f077211 */ /* 0x000fe200030f0eff */
[----:B------:R1:W4:Y:S01]  /*19e0*/  @P4 LDG.E.U16 R65, desc[UR20][R8.64] ;  /* 0x0000001408414981 */ /* 0x000322000c1e1500 */
[----:B------:R-:W-:-:S02]  /*19f0*/  SEL R18, R16, R41, !P5 ;  /* 0x0000002910127207 */ /* 0x000fc40006800000 */
[C---:B------:R-:W-:Y:S01]  /*1a00*/  SEL R20, R16.reuse, R39, !P5 ;  /* 0x0000002710147207 */ /* 0x040fe20006800000 */
[----:B------:R0:W4:Y:S01]  /*1a10*/  @P3 LDG.E.U16 R67, desc[UR20][R6.64] ;  /* 0x0000001406433981 */ /* 0x000122000c1e1500 */
[C---:B------:R-:W-:Y:S02]  /*1a20*/  SEL R22, R16.reuse, R31, !P5 ;  /* 0x0000001f10167207 */ /* 0x040fe40006800000 */
[C---:B------:R-:W-:Y:S02]  /*1a30*/  SEL R47, R16.reuse, R17, !P5 ;  /* 0x00000011102f7207 */ /* 0x040fe40006800000 */
[C---:B------:R-:W-:Y:S02]  /*1a40*/  SEL R48, R16.reuse, R43, !P5 ;  /* 0x0000002b10307207 */ /* 0x040fe40006800000 */
[----:B------:R-:W-:Y:S01]  /*1a50*/  SEL R14, R16, R45, !P5 ;  /* 0x0000002d100e7207 */ /* 0x000fe20006800000 */
[----:B-1----:R-:W-:Y:S01]  /*1a60*/  IMAD R9, R26, 0x2, R15 ;  /* 0x000000021a097824 */ /* 0x002fe200078e020f */
[----:B------:R-:W-:-:S02]  /*1a70*/  SEL R16, R16, R49, !P5 ;  /* 0x0000003110107207 */ /* 0x000fc40006800000 */
[----:B------:R-:W-:Y:S02]  /*1a80*/  ISETP.LT.AND P5, PT, R3, R4, P0 ;  /* 0x000000040300720c */ /* 0x000fe400007a1270 */
[----:B------:R-:W-:Y:S02]  /*1a90*/  LEA R28, P3, R29, R44, 0x1 ;  /* 0x0000002c1d1c7211 */ /* 0x000fe400078608ff */
[C---:B------:R-:W-:Y:S02]  /*1aa0*/  LEA.HI R41, R37.reuse, 0xe, RZ, 0x1a ;  /* 0x0000000e25297811 */ /* 0x040fe400078fd0ff */
[----:B------:R-:W-:Y:S02]  /*1ab0*/  LEA.HI R39, R37, 0x1e, RZ, 0x1a ;  /* 0x0000001e25277811 */ /* 0x000fe400078fd0ff */
[----:B------:R-:W-:Y:S02]  /*1ac0*/  LEA.HI.X.SX32 R29, R29, R10, 0x1, P3 ;  /* 0x0000000a1d1d7211 */ /* 0x000fe400018f0eff */
[----:B------:R-:W-:-:S02]  /*1ad0*/  LEA R8, P6, R9, R44, 0x1 ;  /* 0x0000002c09087211 */ /* 0x000fc400078c08ff */
[----:B0-----:R-:W-:Y:S02]  /*1ae0*/  LEA R6, P3, R33, R44, 0x1 ;  /* 0x0000002c21067211 */ /* 0x001fe400078608ff */
[----:B------:R-:W-:Y:S01]  /*1af0*/  PRMT R91, RZ, 0x7610, R91 ;  /* 0x00007610ff5b7816 */ /* 0x000fe2000000005b */
[----:B------:R-:W-:Y:S01]  /*1b00*/  IMAD R43, R41, R26, RZ ;  /* 0x0000001a292b7224 */ /* 0x000fe200078e02ff */
[----:B------:R-:W-:Y:S01]  /*1b10*/  LEA.HI.X.SX32 R9, R9, R10, 0x1, P6 ;  /* 0x0000000a09097211 */ /* 0x000fe200030f0eff */
[----:B------:R-:W-:Y:S01]  /*1b20*/  IMAD R45, R39, R26, RZ ;  /* 0x0000001a272d7224 */ /* 0x000fe200078e02ff */
[----:B------:R-:W-:Y:S02]  /*1b30*/  LEA.HI.X.SX32 R7, R33, R10, 0x1, P3 ;  /* 0x0000000a21077211 */ /* 0x000fe400018f0eff */
[-C--:B------:R-:W-:Y:S01]  /*1b40*/  LEA R34, P6, R35, R44.reuse, 0x1 ;  /* 0x0000002c23227211 */ /* 0x080fe200078c08ff */
[----:B------:R-:W4:Y:S01]  /*1b50*/  @P5 LDG.E.U16 R91, desc[UR20][R28.64] ;  /* 0x000000141c5b5981 */ /* 0x000f22000c1e1500 */
[----:B------:R-:W-:-:S02]  /*1b60*/  LEA R30, P4, R13, R44, 0x1 ;  /* 0x0000002c0d1e7211 */ /* 0x000fc400078808ff */
[-C--:B------:R-:W-:Y:S02]  /*1b70*/  LEA R32, P3, R11, R44.reuse, 0x1 ;  /* 0x0000002c0b207211 */ /* 0x080fe400078608ff */
[----:B------:R-:W-:Y:S02]  /*1b80*/  LOP3.LUT R17, R3, 0x2, RZ, 0xfc, !PT ;  /* 0x0000000203117812 */ /* 0x000fe400078efcff */
[----:B------:R-:W-:Y:S02]  /*1b90*/  LEA R42, P5, R43, R44, 0x1 ;  /* 0x0000002c2b2a7211 */ /* 0x000fe400078a08ff */
[-C--:B------:R-:W-:Y:S02]  /*1ba0*/  LEA.HI.X.SX32 R35, R35, R10.reuse, 0x1, P6 ;  /* 0x0000000a23237211 */ /* 0x080fe400030f0eff */
[----:B------:R-:W-:Y:S02]  /*1bb0*/  LOP3.LUT R15, R3, 0x1c, RZ, 0xfc, !PT ;  /* 0x0000001c030f7812 */ /* 0x000fe400078efcff */
[----:B------:R-:W-:-:S02]  /*1bc0*/  LEA.HI.X.SX32 R31, R13, R10, 0x1, P4 ;  /* 0x0000000a0d1f7211 */ /* 0x000fc400020f0eff */
[----:B------:R-:W-:Y:S02]  /*1bd0*/  LEA.HI.X.SX32 R33, R11, R10, 0x1, P3 ;  /* 0x0000000a0b217211 */ /* 0x000fe400018f0eff */
[----:B------:R-:W-:Y:S02]  /*1be0*/  LEA R44, P6, R45, R44, 0x1 ;  /* 0x0000002c2d2c7211 */ /* 0x000fe400078c08ff */
[----:B------:R-:W-:Y:S02]  /*1bf0*/  LOP3.LUT R13, R3, 0x16, RZ, 0xfc, !PT ;  /* 0x00000016030d7812 */ /* 0x000fe400078efcff */
[-C--:B------:R-:W-:Y:S02]  /*1c00*/  ISETP.LT.AND P3, PT, R17, R4.reuse, P0 ;  /* 0x000000041100720c */ /* 0x080fe40000761270 */
[----:B------:R-:W-:Y:S02]  /*1c10*/  ISETP.LT.AND P4, PT, R15, R4, P0 ;  /* 0x000000040f00720c */ /* 0x000fe40000781270 */
[----:B------:R-:W-:-:S02]  /*1c20*/  LEA.HI.X.SX32 R43, R43, R10, 0x1, P5 ;  /* 0x0000000a2b2b7211 */ /* 0x000fc400028f0eff */
[----:B------:R-:W-:Y:S02]  /*1c30*/  LEA.HI.X.SX32 R45, R45, R10, 0x1, P6 ;  /* 0x0000000a2d2d7211 */ /* 0x000fe400030f0eff */
[----:B------:R-:W-:Y:S02]  /*1c40*/  ISETP.LT.AND P5, PT, R13, R4, P0 ;  /* 0x000000040d00720c */ /* 0x000fe400007a1270 */
[----:B------:R-:W-:Y:S02]  /*1c50*/  LOP3.LUT R10, R37, 0x1f, RZ, 0xc0, !PT ;  /* 0x0000001f250a7812 */ /* 0x000fe400078ec0ff */
[----:B------:R-:W-:Y:S02]  /*1c60*/  PRMT R40, RZ, 0x7610, R40 ;  /* 0x00007610ff287816 */ /* 0x000fe40000000028 */
[----:B------:R-:W-:Y:S01]  /*1c70*/  PRMT R75, RZ, 0x7610, R75 ;  /* 0x00007610ff4b7816 */ /* 0x000fe2000000004b */
[----:B------:R-:W-:Y:S01]  /*1c80*/  IMAD R49, R10, R27, RZ ;  /* 0x0000001b0a317224 */ /* 0x000fe200078e02ff */
[----:B------:R-:W-:Y:S01]  /*1c90*/  PRMT R66, RZ, 0x7610, R66 ;  /* 0x00007610ff427816 */ /* 0x000fe20000000042 */
[----:B--2---:R-:W-:Y:S01]  /*1ca0*/  IMAD R51, R18, UR4, RZ ;  /* 0x0000000412337c24 */ /* 0x004fe2000f8e02ff */
[----:B------:R-:W-:Y:S01]  /*1cb0*/  LOP3.LUT R11, R3, 0x4, RZ, 0xfc, !PT ;  /* 0x00000004030b7812 */ /* 0x000fe200078efcff */
[----:B------:R-:W2:Y:S01]  /*1cc0*/  @P3 LDG.E.U16 R40, desc[UR20][R30.64] ;  /* 0x000000141e283981 */ /* 0x000ea2000c1e1500 */
[----:B------:R-:W-:Y:S01]  /*1cd0*/  LEA R60, P3, R49, UR26, 0x1 ;  /* 0x0000001a313c7c11 */ /* 0x000fe2000f8608ff */
[----:B------:R-:W-:-:S02]  /*1ce0*/  IMAD R55, R46, UR4, RZ ;  /* 0x000000042e377c24 */ /* 0x000fc4000f8e02ff */
[----:B------:R-:W2:Y:S01]  /*1cf0*/  @P4 LDG.E.U16 R75, desc[UR20][R8.64] ;  /* 0x00000014084b4981 */ /* 0x000ea2000c1e1500 */
[----:B------:R-:W-:Y:S01]  /*1d00*/  ISETP.LT.AND P4, PT, R11, R4, P0 ;  /* 0x000000040b00720c */ /* 0x000fe20000781270 */
[----:B------:R-:W-:Y:S02]  /*1d10*/  IMAD R53, R22, UR4, RZ ;  /* 0x0000000416357c24 */ /* 0x000fe4000f8e02ff */
[----:B------:R0:W2:Y:S01]  /*1d20*/  @P5 LDG.E.U16 R66, desc[UR20][R6.64] ;  /* 0x0000001406425981 */ /* 0x0000a2000c1e1500 */
[----:B------:R-:W-:Y:S01]  /*1d30*/  IMAD R57, R47, UR4, RZ ;  /* 0x000000042f397c24 */ /* 0x000fe2000f8e02ff */
[----:B------:R-:W-:Y:S02]  /*1d40*/  PRMT R77, RZ, 0x7610, R77 ;  /* 0x00007610ff4d7816 */ /* 0x000fe4000000004d */
[----:B0-----:R-:W-:Y:S01]  /*1d50*/  LEA.HI.X.SX32 R6, R49, UR27, 0x1, P3 ;  /* 0x0000001b31067c11 */ /* 0x001fe200098f0eff */
[----:B------:R-:W-:Y:S01]  /*1d60*/  IMAD R7, R20, UR4, RZ ;  /* 0x0000000414077c24 */ /* 0x000fe2000f8e02ff */
[----:B------:R-:W-:Y:S01]  /*1d70*/  LEA R46, P3, R51, R60, 0x1 ;  /* 0x0000003c332e7211 */ /* 0x000fe200078608ff */
[----:B------:R-:W-:Y:S01]  /*1d80*/  IMAD R59, R48, UR4, RZ ;  /* 0x00000004303b7c24 */ /* 0x000fe2000f8e02ff */
[----:B------:R-:W-:-:S02]  /*1d90*/  LOP3.LUT R9, R3, 0x6, RZ, 0xfc, !PT ;  /* 0x0000000603097812 */ /* 0x000fc400078efcff */
[----:B------:R-:W2:Y:S01]  /*1da0*/  @P4 LDG.E.U16 R77, desc[UR20][R32.64] ;  /* 0x00000014204d4981 */ /* 0x000ea2000c1e1500 */
[----:B------:R-:W-:Y:S02]  /*1db0*/  LEA.HI.X.SX32 R47, R51, R6, 0x1, P3 ;  /* 0x00000006332f7211 */ /* 0x000fe400018f0eff */
[-C--:B------:R-:W-:Y:S02]  /*1dc0*/  LEA R50, P3, R53, R60.reuse, 0x1 ;  /* 0x0000003c35327211 */ /* 0x080fe400078608ff */
[----:B------:R-:W-:Y:S02]  /*1dd0*/  LEA R48, P5, R7, R60, 0x1 ;  /* 0x0000003c07307211 */ /* 0x000fe400078a08ff */
[----:B------:R-:W-:Y:S02]  /*1de0*/  LEA.HI.X.SX32 R51, R53, R6, 0x1, P3 ;  /* 0x0000000635337211 */ /* 0x000fe400018f0eff */
[----:B------:R-:W-:Y:S02]  /*1df0*/  ISETP.LT.AND P3, PT, R9, R4, P0 ;  /* 0x000000040900720c */ /* 0x000fe40000761270 */
[----:B------:R-:W-:-:S02]  /*1e00*/  LEA R52, P4, R55, R60, 0x1 ;  /* 0x0000003c37347211 */ /* 0x000fc400078808ff */
[----:B------:R-:W-:Y:S02]  /*1e10*/  LEA.HI.X.SX32 R49, R7, R6, 0x1, P5 ;  /* 0x0000000607317211 */ /* 0x000fe400028f0eff */
[----:B------:R-:W-:Y:S02]  /*1e20*/  LEA R54, P5, R57, R60, 0x1 ;  /* 0x0000003c39367211 */ /* 0x000fe400078a08ff */
[-C--:B------:R-:W-:Y:S01]  /*1e30*/  LEA.HI.X.SX32 R53, R55, R6.reuse, 0x1, P4 ;  /* 0x0000000637357211 */ /* 0x080fe200020f0eff */
[----:B------:R-:W-:Y:S01]  /*1e40*/  IMAD R7, R14, UR4, RZ ;  /* 0x000000040e077c24 */ /* 0x000fe2000f8e02ff */
[----:B------:R-:W-:Y:S02]  /*1e50*/  PRMT R82, RZ, 0x7610, R82 ;  /* 0x00007610ff527816 */ /* 0x000fe40000000052 */
[----:B------:R-:W-:Y:S01]  /*1e60*/  LEA.HI.X.SX32 R55, R57, R6, 0x1, P5 ;  /* 0x0000000639377211 */ /* 0x000fe200028f0eff */
[----:B------:R-:W-:Y:S01]  /*1e70*/  IMAD R61, R16, UR4, RZ ;  /* 0x00000004103d7c24 */ /* 0x000fe2000f8e02ff */
[----:B------:R-:W-:-:S02]  /*1e80*/  LEA R56, P6, R59, R60, 0x1 ;  /* 0x0000003c3b387211 */ /* 0x000fc400078c08ff */
[-C--:B------:R-:W-:Y:S01]  /*1e90*/  ISETP.LT.AND P4, PT, R41, R4.reuse, P0 ;  /* 0x000000042900720c */ /* 0x080fe20000781270 */
[----:B------:R-:W2:Y:S01]  /*1ea0*/  @P3 LDG.E.U16 R82, desc[UR20][R34.64] ;  /* 0x0000001422523981 */ /* 0x000ea2000c1e1500 */
[-C--:B------:R-:W-:Y:S02]  /*1eb0*/  ISETP.LT.AND P5, PT, R39, R4.reuse, P0 ;  /* 0x000000042700720c */ /* 0x080fe400007a1270 */
[----:B------:R-:W-:Y:S02]  /*1ec0*/  ISETP.LT.AND P0, PT, R10, R4, P0 ;  /* 0x000000040a00720c */ /* 0x000fe40000701270 */
[----:B------:R-:W-:Y:S02]  /*1ed0*/  LEA.HI.X.SX32 R57, R59, R6, 0x1, P6 ;  /* 0x000000063b397211 */ /* 0x000fe400030f0eff */
[-C--:B------:R-:W-:Y:S02]  /*1ee0*/  LEA R58, P6, R7, R60.reuse, 0x1 ;  /* 0x0000003c073a7211 */ /* 0x080fe400078c08ff */
[----:B------:R-:W-:-:S02]  /*1ef0*/  LEA R60, P3, R61, R60, 0x1 ;  /* 0x0000003c3d3c7211 */ /* 0x000fc400078608ff */
[----:B------:R-:W-:Y:S02]  /*1f00*/  PRMT R84, RZ, 0x7610, R84 ;  /* 0x00007610ff547816 */ /* 0x000fe40000000054 */
[----:B------:R-:W-:Y:S02]  /*1f10*/  PRMT R86, RZ, 0x7610, R86 ;  /* 0x00007610ff567816 */ /* 0x000fe40000000056 */
[----:B------:R-:W-:Y:S02]  /*1f20*/  PRMT R88, RZ, 0x7610, R88 ;  /* 0x00007610ff587816 */ /* 0x000fe40000000058 */
[----:B------:R-:W-:Y:S01]  /*1f30*/  PRMT R90, RZ, 0x7610, R90 ;  /* 0x00007610ff5a7816 */ /* 0x000fe2000000005a */
[----:B------:R-:W2:Y:S01]  /*1f40*/  @P4 LDG.E.U16 R84, desc[UR20][R42.64] ;  /* 0x000000142a544981 */ /* 0x000ea2000c1e1500 */
[----:B------:R-:W-:Y:S02]  /*1f50*/  PRMT R93, RZ, 0x7610, R93 ;  /* 0x00007610ff5d7816 */ /* 0x000fe4000000005d */
[----:B------:R-:W-:Y:S01]  /*1f60*/  PRMT R22, RZ, 0x7610, R22 ;  /* 0x00007610ff167816 */ /* 0x000fe20000000016 */
[----:B------:R-:W2:Y:S01]  /*1f70*/  @P5 LDG.E.U16 R86, desc[UR20][R44.64] ;  /* 0x000000142c565981 */ /* 0x000ea2000c1e1500 */
[----:B------:R-:W-:-:S02]  /*1f80*/  LEA.HI.X.SX32 R59, R7, R6, 0x1, P6 ;  /* 0x00000006073b7211 */ /* 0x000fc400030f0eff */
[----:B------:R-:W-:Y:S01]  /*1f90*/  PRMT R20, RZ, 0x7610, R20 ;  /* 0x00007610ff147816 */ /* 0x000fe20000000014 */
[----:B------:R-:W2:Y:S01]  /*1fa0*/  @P0 LDG.E.U16 R88, desc[UR20][R46.64] ;  /* 0x000000142e580981 */ /* 0x000ea2000c1e1500 */
[----:B------:R-:W-:Y:S02]  /*1fb0*/  PRMT R14, RZ, 0x7610, R14 ;  /* 0x00007610ff0e7816 */ /* 0x000fe4000000000e */
[----:B------:R-:W-:Y:S01]  /*1fc0*/  PRMT R18, RZ, 0x7610, R18 ;  /* 0x00007610ff127816 */ /* 0x000fe20000000012 */
[----:B------:R-:W2:Y:S01]  /*1fd0*/  @P0 LDG.E.U16 R90, desc[UR20][R50.64] ;  /* 0x00000014325a0981 */ /* 0x000ea2000c1e1500 */
[----:B------:R-:W-:Y:S02]  /*1fe0*/  PRMT R16, RZ, 0x7610, R16 ;  /* 0x00007610ff107816 */ /* 0x000fe40000000010 */
[----:B------:R-:W-:Y:S01]  /*1ff0*/  LEA.HI.X.SX32 R61, R61, R6, 0x1, P3 ;  /* 0x000000063d3d7211 */ /* 0x000fe200018f0eff */
[----:B------:R-:W2:Y:S04]  /*2000*/  @P0 LDG.E.U16 R93, desc[UR20][R54.64] ;  /* 0x00000014365d0981 */ /* 0x000ea8000c1e1500 */
[----:B------:R-:W2:Y:S04]  /*2010*/  @P0 LDG.E.U16 R22, desc[UR20][R58.64] ;  /* 0x000000143a160981 */ /* 0x000ea8000c1e1500 */
[----:B------:R-:W2:Y:S04]  /*2020*/  @P0 LDG.E.U16 R20, desc[UR20][R48.64] ;  /* 0x0000001430140981 */ /* 0x000ea8000c1e1500 */
[----:B------:R-:W2:Y:S04]  /*2030*/  @P0 LDG.E.U16 R14, desc[UR20][R52.64] ;  /* 0x00000014340e0981 */ /* 0x000ea8000c1e1500 */
[----:B------:R-:W2:Y:S04]  /*2040*/  @P0 LDG.E.U16 R18, desc[UR20][R56.64] ;  /* 0x0000001438120981 */ /* 0x000ea8000c1e1500 */
[----:B------:R-:W2:Y:S01]  /*2050*/  @P0 LDG.E.U16 R16, desc[UR20][R60.64] ;  /* 0x000000143c100981 */ /* 0x000ea2000c1e1500 */
[----:B------:R-:W-:Y:S01]  /*2060*/  SHF.R.S32.HI R7, RZ, 0x6, R37 ;  /* 0x00000006ff077819 */ /* 0x000fe20000011425 */
[----:B------:R-:W-:-:S04]  /*2070*/  @!UP0 UIADD3 UR4, UPT, UPT, -UR5, 0x100000, URZ ;  /* 0x0010000005048890 */ /* 0x000fc8000fffe1ff */
[----:B------:R-:W-:Y:S02]  /*2080*/  @!UP0 USHF.L.U32 UR5, UR4, 0xb, URZ ;  /* 0x0000000b04058899 */ /* 0x000fe400080006ff */
[----:B------:R-:W-:Y:S01]  /*2090*/  @!UP0 USHF.L.U32 UR4, UR4, 0x1, URZ ;  /* 0x0000000104048899 */ /* 0x000fe200080006ff */
[----:B------:R-:W-:Y:S01]  /*20a0*/  IMAD.SHL.U32 R8, R70, 0x2, RZ ;  /* 0x0000000246087824 */ /* 0x000fe200078e00ff */
[----:B------:R-:W-:Y:S02]  /*20b0*/  SGXT R7, R7, 0x1 ;  /* 0x000000010707781a */ /* 0x000fe40000000200 */
[----:B------:R-:W-:Y:S01]  /*20c0*/  SHF.R.S32.HI R6, RZ, 0x1f, R69 ;  /* 0x0000001fff067819 */ /* 0x000fe20000011445 */
[----:B------:R-:W-:Y:S01]  /*20d0*/  VOTEU.ALL UP0, P2 ;  /* 0x0000000000ff7886 */ /* 0x000fe20001000000 */
[----:B------:R-:W-:Y:S02]  /*20e0*/  LOP3.LUT R8, R8, 0x90, R7, 0x78, !PT ;  /* 0x0000009008087812 */ /* 0x000fe400078e7807 */
[----:B------:R-:W-:-:S02]  /*20f0*/  SHF.L.U64.HI R69, R69, 0x1, R6 ;  /* 0x0000000145457819 */ /* 0x000fc40000010206 */
[----:B------:R-:W-:Y:S02]  /*2100*/  SHF.R.S32.HI R6, RZ, 0x1f, R71 ;  /* 0x0000001fff067819 */ /* 0x000fe40000011447 */
[C---:B------:R-:W-:Y:S01]  /*2110*/  LEA R70, P3, R71.reuse, R68, 0x1 ;  /* 0x0000004447467211 */ /* 0x040fe200078608ff */
[----:B------:R0:W1:Y:S01]  /*2120*/  @!UP0 SYNCS.EXCH.64 URZ, [UR10+0x3008], UR4 ;  /* 0x003008040aff85b2 */ /* 0x0000620008000100 */
[----:B---3--:R3:W-:Y:S02]  /*2130*/  STS.U16 [R8+UR10+0x400], R72 ;  /* 0x0004004808007988 */ /* 0x0087e4000800040a */
[----:B------:R-:W-:Y:S02]  /*2140*/  LEA.HI.X R71, R71, R69, R6, 0x1, P3 ;  /* 0x0000004547477211 */ /* 0x000fe400018f0c06 */
[----:B------:R-:W-:Y:S01]  /*2150*/  SHF.R.S32.HI R6, RZ, 0x1f, R73 ;  /* 0x0000001fff067819 */ /* 0x000fe20000011449 */
[----:B-----5:R5:W-:Y:S01]  /*2160*/  STS.U16 [R8+UR10+0x800], R74 ;  /* 0x0008004a08007988 */ /* 0x020be2000800040a */
[----:B------:R-:W-:-:S02]  /*2170*/  LOP3.LUT P0, RZ, R24, UR8, RZ, 0xfc, !PT ;  /* 0x0000000818ff7c12 */ /* 0x000fc4000f80fcff */
[CC--:B---3--:R-:W-:Y:S02]  /*2180*/  LEA R72, P3, R73.reuse, R68.reuse, 0x1 ;  /* 0x0000004449487211 */ /* 0x0c8fe400078608ff */
[----:B------:R-:W-:Y:S02]  /*2190*/  LOP3.LUT R7, R8, 0x20, RZ, 0x3c, !PT ;  /* 0x0000002008077812 */ /* 0x000fe400078e3cff */
[-C--:B------:R-:W-:Y:S02]  /*21a0*/  LEA.HI.X R73, R73, R69.reuse, R6, 0x1, P3 ;  /* 0x0000004549497211 */ /* 0x080fe400018f0c06 */
[----:B------:R-:W-:Y:S02]  /*21b0*/  SHF.R.S32.HI R24, RZ, 0x1f, R81 ;  /* 0x0000001fff187819 */ /* 0x000fe40000011451 */
[C---:B-----5:R-:W-:Y:S01]  /*21c0*/  LEA R74, P3, R81.reuse, R68, 0x1 ;  /* 0x00000044514a7211 */ /* 0x060fe200078608ff */
[----:B------:R3:W-:Y:S03]  /*21d0*/  STS.U16 [R8+UR10+0xc00], R36 ;  /* 0x000c002408007988 */ /* 0x0007e6000800040a */
[----:B------:R-:W-:-:S02]  /*21e0*/  LEA.HI.X R24, R81, R69, R24, 0x1, P3 ;  /* 0x0000004551187211 */ /* 0x000fc400018f0c18 */
[----:B------:R-:W-:Y:S02]  /*21f0*/  LEA R78, P3, R5, R68, 0x1 ;  /* 0x00000044054e7211 */ /* 0x000fe400078608ff */
[----:B------:R-:W-:Y:S01]  /*2200*/  LOP3.LUT R6, R8, 0x40, RZ, 0x3c, !PT ;  /* 0x0000004008067812 */ /* 0x000fe200078e3cff */
[----:B------:R-:W-:Y:S01]  /*2210*/  IMAD R92, R85, R26, RZ ;  /* 0x0000001a555c7224 */ /* 0x000fe200078e02ff */
[----:B------:R-:W-:Y:S02]  /*2220*/  LEA R76, P4, R79, R68, 0x1 ;  /* 0x000000444f4c7211 */ /* 0x000fe400078808ff */
[----:B---3--:R-:W-:-:S04]  /*2230*/  SHF.R.S32.HI R36, RZ, 0x1f, R79 ;  /* 0x0000001fff247819 */ /* 0x008fc8000001144f */
[----:B------:R-:W-:Y:S01]  /*2240*/  LEA.HI.X R36, R79, R69, R36, 0x1, P4 ;  /* 0x000000454f247211 */ /* 0x000fe200020f0c24 */
[----:B0-----:R-:W-:Y:S01]  /*2250*/  UMOV UR4, URZ ;  /* 0x000000ff00047c82 */ /* 0x001fe20008000000 */
[----:B------:R-:W-:Y:S01]  /*2260*/  IMAD.SHL.U32 R27, R27, 0x20, RZ ;  /* 0x000000201b1b7824 */ /* 0x000fe200078e00ff */
[----:B----4-:R-:W-:Y:S04]  /*2270*/  STS.U16 [R8+UR10], R91 ;  /* 0x0000005b08007988 */ /* 0x010fe8000800040a */
[----:B------:R0:W-:Y:S02]  /*2280*/  STS.U16 [R7+UR10+0xd00], R38 ;  /* 0x000d002607007988 */ /* 0x0001e4000800040a */
[----:B0-----:R-:W-:-:S04]  /*2290*/  SHF.R.S32.HI R38, RZ, 0x1f, R5 ;  /* 0x0000001fff267819 */ /* 0x001fc80000011405 */
[----:B------:R-:W-:Y:S02]  /*22a0*/  LEA.HI.X R38, R5, R69, R38, 0x1, P3 ;  /* 0x0000004505267211 */ /* 0x000fe400018f0c26 */
[----:B------:R-:W-:Y:S01]  /*22b0*/  LOP3.LUT R5, R8, 0x60, RZ, 0x3c, !PT ;  /* 0x0000006008057812 */ /* 0x000fe200078e3cff */
[----:B------:R0:W-:Y:S04]  /*22c0*/  STS.U16 [R7+UR10+0x500], R62 ;  /* 0x0005003e07007988 */ /* 0x0001e8000800040a */
[----:B------:R3:W-:Y:S01]  /*22d0*/  STS.U16 [R7+UR10+0x900], R64 ;  /* 0x0009004007007988 */ /* 0x0007e2000800040a */
[----:B------:R-:W-:Y:S01]  /*22e0*/  LEA R80, P3, R63, R68, 0x1 ;  /* 0x000000443f507211 */ /* 0x000fe200078608ff */
[----:B0-----:R-:W-:Y:S02]  /*22f0*/  IMAD R62, R13, R26, RZ ;  /* 0x0000001a0d3e7224 */ /* 0x001fe400078e02ff */
[----:B--2---:R0:W-:Y:S04]  /*2300*/  STS.U16 [R7+UR10+0x100], R40 ;  /* 0x0001002807007988 */ /* 0x0041e8000800040a */
[----:B------:R-:W-:Y:S04]  /*2310*/  STS.U16 [R6+UR10+0x600], R65 ;  /* 0x0006004106007988 */ /* 0x000fe8000800040a */
[----:B------:R2:W-:Y:S04]  /*2320*/  STS.U16 [R6+UR10+0xa00], R67 ;  /* 0x000a004306007988 */ /* 0x0005e8000800040a */
[----:B------:R4:W-:Y:S01]  /*2330*/  STS.U16 [R6+UR10+0xe00], R75 ;  /* 0x000e004b06007988 */ /* 0x0009e2000800040a */
[----:B---3--:R-:W-:-:S03]  /*2340*/  SHF.R.S32.HI R64, RZ, 0x1f, R63 ;  /* 0x0000001fff407819 */ /* 0x008fc6000001143f */
[----:B------:R-:W-:Y:S04]  /*2350*/  STS.U16 [R6+UR10+0x200], R77 ;  /* 0x0002004d06007988 */ /* 0x000fe8000800040a */
[----:B------:R3:W-:Y:S01]  /*2360*/  STS.U16 [R5+UR10+0xb00], R66 ;  /* 0x000b004205007988 */ /* 0x0007e2000800040a */
[----:B0-----:R-:W-:Y:S01]  /*2370*/  LEA.HI.X R40, R63, R69, R64, 0x1, P3 ;  /* 0x000000453f287211 */ /* 0x001fe200018f0c40 */
[----:B------:R-:W-:Y:S02]  /*2380*/  IMAD.SHL.U32 R63, R62, 0x2, RZ ;  /* 0x000000023e3f7824 */ /* 0x000fe400078e00ff */
[----:B--2---:R-:W-:Y:S02]  /*2390*/  IMAD.SHL.U32 R67, R92, 0x2, RZ ;  /* 0x000000025c437824 */ /* 0x004fe400078e00ff */
[----:B------:R-:W-:Y:S01]  /*23a0*/  IMAD.HI R65, R62, 0x2, RZ ;  /* 0x000000023e417827 */ /* 0x000fe200078e02ff */
[----:B------:R0:W-:Y:S01]  /*23b0*/  STS.U16 [R5+UR10+0x300], R82 ;  /* 0x0003005205007988 */ /* 0x0001e2000800040a */
[----:B------:R-:W-:-:S03]  /*23c0*/  IADD3 R62, P5, P6, R63, UR24, R68 ;  /* 0x000000183f3e7c10 */ /* 0x000fc6000febe044 */
[----:B------:R0:W-:Y:S04]  /*23d0*/  STS.U16 [R5+UR10+0x700], R84 ;  /* 0x0007005405007988 */ /* 0x0001e8000800040a */
        /* <DEDUP_REMOVED lines=8> */
[----:B------:R0:W-:Y:S01]  /*2460*/  STS.U16 [R7+UR10+0x2700], R16 ;  /* 0x0027001007007988 */ /* 0x0001e2000800040a */
[----:B-1----:R1:W-:Y:S06]  /*2470*/  MEMBAR.ALL.CTA ;  /* 0x0000000000007992 */ /* 0x0023ec0000008000 */
[----:B-1----:R-:W1:Y:S02]  /*2480*/  FENCE.VIEW.ASYNC.S ;  /* 0x00000000000073c6 */ /* 0x002e640000000000 */
[----:B-1----:R-:W-:Y:S01]  /*2490*/  BAR.SYNC.DEFER_BLOCKING 0x0 ;  /* 0x0000000000007b1d */ /* 0x002fe20000010000 */
[----:B------:R-:W-:Y:S01]  /*24a0*/  IADD3 R64, P3, P4, R67, UR24, R68 ;  /* 0x0000001843407c10 */ /* 0x000fe2000fc7e044 */
[-C--:B------:R-:W-:Y:S01]  /*24b0*/  IMAD R67, R83, R26.reuse, RZ ;  /* 0x0000001a53437224 */ /* 0x080fe200078e02ff */
[----:B------:R-:W-:Y:S01]  /*24c0*/  IADD3.X R63, PT, PT, R65, UR25, R69, P5, P6 ;  /* 0x00000019413f7c10 */ /* 0x000fe2000afec445 */
[----:B----4-:R-:W-:-:S02]  /*24d0*/  IMAD R75, R15, R26, RZ ;  /* 0x0000001a0f4b7224 */ /* 0x010fc400078e02ff */
[----:B------:R-:W-:Y:S02]  /*24e0*/  IMAD.SHL.U32 R65, R67, 0x2, RZ ;  /* 0x0000000243417824 */ /* 0x000fe400078e00ff */
[----:B------:R-:W-:-:S03]  /*24f0*/  IMAD.HI R92, R92, 0x2, RZ ;  /* 0x000000025c5c7827 */ /* 0x000fc600078e02ff */
[----:B---3--:R-:W-:Y:S01]  /*2500*/  IADD3 R66, P5, P6, R65, UR24, R68 ;  /* 0x0000001841427c10 */ /* 0x008fe2000febe044 */
[----:B------:R-:W-:Y:S01]  /*2510*/  IMAD.SHL.U32 R77, R75, 0x2, RZ ;  /* 0x000000024b4d7824 */ /* 0x000fe200078e00ff */
[----:B------:R-:W-:Y:S01]  /*2520*/  IADD3.X R65, PT, PT, R92, UR25, R69, P3, P4 ;  /* 0x000000195c417c10 */ /* 0x000fe20009fe8445 */
[----:B------:R-:W-:-:S03]  /*2530*/  IMAD.HI R92, R67, 0x2, RZ ;  /* 0x00000002435c7827 */ /* 0x000fc600078e02ff */
[----:B------:R-:W-:Y:S01]  /*2540*/  IADD3 R68, P3, P4, R77, UR24, R68 ;  /* 0x000000184d447c10 */ /* 0x000fe2000fc7e044 */
[----:B------:R-:W-:Y:S01]  /*2550*/  IMAD.HI R75, R75, 0x2, RZ ;  /* 0x000000024b4b7827 */ /* 0x000fe200078e02ff */
[----:B------:R-:W-:-:S04]  /*2560*/  IADD3.X R67, PT, PT, R92, UR25, R69, P5, P6 ;  /* 0x000000195c437c10 */ /* 0x000fc8000afec445 */
[----:B------:R-:W-:Y:S01]  /*2570*/  IADD3.X R69, PT, PT, R75, UR25, R69, P3, P4 ;  /* 0x000000194b457c10 */ /* 0x000fe20009fe8445 */
[----:B------:R-:W-:-:S00]  /*2580*/  MEMBAR.ALL.CTA ;  /* 0x0000000000007992 */ /* 0x000fc00000008000 */
[----:B------:R-:W-:Y:S06]  /*2590*/  MEMBAR.ALL.GPU ;  /* 0x0000000000007992 */ /* 0x000fec000000a000 */
[----:B------:R-:W-:-:S00]  /*25a0*/  ERRBAR ;  /* 0x00000000000079ab */ /* 0x000fc00000000000 */
[----:B------:R-:W-:Y:S08]  /*25b0*/  CGAERRBAR ;  /* 0x00000000000075ab */ /* 0x000ff00000000000 */
[----:B------:R-:W-:Y:S01]  /*25c0*/  UCGABAR_ARV ;  /* 0x00000000000079c7 */ /* 0x000fe20008000000 */
[----:B------:R-:W-:Y:S02]  /*25d0*/  IADD3 R72, P3, PT, R72, UR24, RZ ;  /* 0x0000001848487c10 */ /* 0x000fe4000ff7e0ff */
[----:B------:R-:W-:-:S02]  /*25e0*/  SHF.R.S32.HI R91, RZ, 0x1f, R12 ;  /* 0x0000001fff5b7819 */ /* 0x000fc4000001140c */
[----:B------:R-:W-:Y:S01]  /*25f0*/  IADD3.X R73, PT, PT, R73, UR25, RZ, P3, !PT ;  /* 0x0000001949497c10 */ /* 0x000fe20009ffe4ff */
[----:B------:R-:W-:Y:S01]  /*2600*/  UCGABAR_WAIT ;  /* 0x0000000000007dc7 */ /* 0x000fe20008000000 */
[----:B------:R-:W-:Y:S01]  /*2610*/  CCTL.IVALL ;  /* 0x00000000ff00798f */ /* 0x000fe20002000000 */
[----:B------:R-:W-:Y:S02]  /*2620*/  IADD3 R80, P3, PT, R80, UR24, RZ ;  /* 0x0000001850507c10 */ /* 0x000fe4000ff7e0ff */
[----:B------:R-:W-:Y:S02]  /*2630*/  IADD3 R74, P4, PT, R74, UR24, RZ ;  /* 0x000000184a4a7c10 */ /* 0x000fe4000ff9e0ff */
[----:B------:R-:W-:Y:S02]  /*2640*/  LEA.HI R91, R91, R12, RZ, 0x5 ;  /* 0x0000000c5b5b7211 */ /* 0x000fe400078f28ff */
[----:B------:R-:W-:Y:S02]  /*2650*/  IADD3.X R81, PT, PT, R40, UR25, RZ, P3, !PT ;  /* 0x0000001928517c10 */ /* 0x000fe40009ffe4ff */
[----:B------:R-:W-:-:S02]  /*2660*/  IADD3.X R75, PT, PT, R24, UR25, RZ, P4, !PT ;  /* 0x00000019184b7c10 */ /* 0x000fc4000a7fe4ff */
[----:B------:R-:W-:Y:S02]  /*2670*/  ISETP.LT.OR P3, PT, R12, 0x20, P0 ;  /* 0x000000200c00780c */ /* 0x000fe40000761670 */
[----:B------:R-:W-:Y:S02]  /*2680*/  SHF.R.S32.HI R24, RZ, 0x5, R91 ;  /* 0x00000005ff187819 */ /* 0x000fe4000001145b */
[----:B------:R-:W-:Y:S02]  /*2690*/  IADD3 R70, P6, PT, R70, UR24, RZ ;  /* 0x0000001846467c10 */ /* 0x000fe4000ffde0ff */
[----:B------:R-:W-:Y:S02]  /*26a0*/  VIMNMX R24, PT, PT, R24, 0x1, !PT ;  /* 0x0000000118187848 */ /* 0x000fe40007fe0100 */
[----:B------:R-:W-:Y:S02]  /*26b0*/  IADD3.X R71, PT, PT, R71, UR25, RZ, P6, !PT ;  /* 0x0000001947477c10 */ /* 0x000fe4000b7fe4ff */
[----:B------:R-:W-:-:S02]  /*26c0*/  IADD3 R76, P5, PT, R76, UR24, RZ ;  /* 0x000000184c4c7c10 */ /* 0x000fc4000ffbe0ff */
[----:B------:R-:W-:Y:S01]  /*26d0*/  IADD3 R78, P6, PT, R78, UR24, RZ ;  /* 0x000000184e4e7c10 */ /* 0x000fe2000ffde0ff */
[----:B------:R-:W-:Y:S01]  /*26e0*/  VIADD R24, R24, 0xffffffff ;  /* 0xffffffff18187836 */ /* 0x000fe20000000000 */
[----:B------:R-:W-:Y:S02]  /*26f0*/  IADD3.X R77, PT, PT, R36, UR25, RZ, P5, !PT ;  /* 0x00000019244d7c10 */ /* 0x000fe4000affe4ff */
[----:B------:R-:W-:Y:S01]  /*2700*/  IADD3.X R79, PT, PT, R38, UR25, RZ, P6, !PT ;  /* 0x00000019264f7c10 */ /* 0x000fe2000b7fe4ff */
[----:B------:R-:W-:Y:S01]  /*2710*/  IMAD.SHL.U32 R91, R26, 0x20, RZ ;  /* 0x000000201a5b7824 */ /* 0x000fe200078e00ff */
[----:B------:R-:W-:Y:S01]  /*2720*/  ISETP.NE.U32.AND P4, PT, R24, RZ, PT ;  /* 0x000000ff1800720c */ /* 0x000fe20003f85070 */
[----:B0-----:R-:W-:-:S12]  /*2730*/  @P3 BRA `(.L_x_12) ;  /* 0x0000000000603947 */ /* 0x001fd80003800000 */
[----:B------:R-:W-:Y:S02]  /*2740*/  UIADD3 UR5, UPT, UPT, UR10, 0x2000, URZ ;  /* 0x000020000a057890 */ /* 0x000fe4000fffe0ff */
[----:B------:R-:W-:Y:S02]  /*2750*/  USHF.R.U32.HI UR6, URZ, 0x4, UR10 ;  /* 0x00000004ff067899 */ /* 0x000fe4000801160a */
[----:B------:R-:W-:Y:S02]  /*2760*/  USHF.R.U32.HI UR5, URZ, 0x4, UR5 ;  /* 0x00000004ff057899 */ /* 0x000fe40008011605 */
[----:B------:R-:W-:Y:S02]  /*2770*/  USGXT.U32 UR6, UR6, 0xe ;  /* 0x0000000e0606789a */ /* 0x000fe40008000000 */
[----:B------:R-:W-:Y:S01]  /*2780*/  USGXT.U32 UR8, UR5, 0xe ;  /* 0x0000000e0508789a */ /* 0x000fe20008000000 */
[----:B------:R-:W-:Y:S01]  /*2790*/  UMOV UR14, 0x80 ;  /* 0x00000080000e7882 */ /* 0x000fe20000000000 */
[----:B------:R-:W-:Y:S01]  /*27a0*/  UMOV UR15, 0x40004040 ;  /* 0x40004040000f7882 */ /* 0x000fe20000000000 */
[----:B------:R-:W-:Y:S01]  /*27b0*/  UMOV UR16, 0xfffffffe ;  /* 0xfffffffe00107882 */ /* 0x000fe20000000000 */
[----:B------:R-:W-:Y:S01]  /*27c0*/  UMOV UR17, 0x7fffbfdf ;  /* 0x7fffbfdf00117882 */ /* 0x000fe20000000000 */
[----:B------:R-:W-:Y:S01]  /*27d0*/  UMOV UR7, URZ ;  /* 0x000000ff00077c82 */ /* 0x000fe20008000000 */
[----:B------:R-:W-:Y:S01]  /*27e0*/  UMOV UR9, URZ ;  /* 0x000000ff00097c82 */ /* 0x000fe20008000000 */
[----:B------:R-:W-:-:S02]  /*27f0*/  UIADD3.64 UR14, UPT, UPT, UR6, UR14, URZ ;  /* 0x0000000e060e7297 */ /* 0x000fc4000fffe0ff */
[----:B------:R-:W-:Y:S01]  /*2800*/  UIADD3.64 UR16, UPT, UPT, UR8, -UR16, URZ ;  /* 0x8000001008107297 */ /* 0x000fe2000fffe0ff */
[----:B------:R-:W-:Y:S01]  /*2810*/  UMOV UR22, 0x0 ;  /* 0x0000000000167882 */ /* 0x000fe20000000000 */
[----:B------:R-:W-:Y:S01]  /*2820*/  UMOV UR23, 0x8108490 ;  /* 0x0810849000177882 */ /* 0x000fe20000000000 */
[----:B------:R-:W-:Y:S01]  /*2830*/  UMOV UR7, 0x40004040 ;  /* 0x4000404000077882 */ /* 0x000fe20000000000 */
[----:B------:R-:W-:Y:S01]  /*2840*/  UMOV UR9, 0x80004020 ;  /* 0x8000402000097882 */ /* 0x000fe20000000000 */
[----:B------:R-:W-:Y:S01]  /*2850*/  UMOV UR24, 0x0 ;  /* 0x0000000000187882 */ /* 0x000fe20000000000 */
[----:B------:R-:W-:Y:S01]  /*2860*/  UMOV UR25, 0x8108490 ;  /* 0x0810849000197882 */ /* 0x000fe20000000000 */
[----:B------:R-:W-:Y:S01]  /*2870*/  UMOV UR5, 0x3 ;  /* 0x0000000300057882 */ /* 0x000fe20000000000 */
[----:B------:R0:W-:Y:S01]  /*2880*/  UTCHMMA.2CTA gdesc[UR6], gdesc[UR8], tmem[UR19], tmem[UR22], idesc[UR23], !UPT ;  /* 0x00ff1608060075ea */ /* 0x0001e2000fa00013 */
[----:B------:R0:W-:Y:S01]  /*2890*/  UTCHMMA.2CTA gdesc[UR14], gdesc[UR16], tmem[UR19], tmem[UR24], idesc[UR25], UPT ;  /* 0x00ff18100e0075ea */ /* 0x0001e2000ba00013 */
[----:B------:R0:W-:Y:S01]  /*28a0*/  UTCBAR.2CTA.MULTICAST [UR12], URZ, UR5 ;  /* 0x000000ff0c0073e9 */ /* 0x0001e20008200805 */
[----:B------:R-:W-:Y:S01]  /*28b0*/  NOP ;  /* 0x0000000000007918 */ /* 0x000fe20000000000 */
.L_x_12:
[----:B------:R-:W-:Y:S05]  /*28c0*/  @!P4 BRA `(.L_x_13) ;  /* 0x0000000800b4c947 */ /* 0x000fea0003800000 */
[----:B0-----:R-:W-:Y:S01]  /*28d0*/  UIADD3 UR5, UPT, UPT, UR10, 0x1000, URZ ;  /* 0x000010000a057890 */ /* 0x001fe2000fffe0ff */
[----:B------:R-:W-:Y:S01]  /*28e0*/  VIADD R14, R4, 0xffffffe0 ;  /* 0xffffffe0040e7836 */ /* 0x000fe20000000000 */
[----:B------:R-:W-:Y:S01]  /*28f0*/  UIADD3 UR6, UPT, UPT, UR10, 0x2800, URZ ;  /* 0x000028000a067890 */ /* 0x000fe2000fffe0ff */
[----:B------:R-:W-:Y:S01]  /*2900*/  IMAD.MOV.U32 R4, RZ, RZ, R24 ;  /* 0x000000ffff047224 */ /* 0x000fe200078e0018 */
        /* <DEDUP_REMOVED lines=13> */
[----:B------:R-:W-:-:S10]  /*29e0*/  UMOV UR5, URZ ;  /* 0x000000ff00057c82 */ /* 0x000fd40008000000 */
.L_x_16:
[----:B------:R-:W-:Y:S01]  /*29f0*/  USHF.L.U32 UR4, UR4, 0x1f, URZ ;  /* 0x0000001f04047899 */ /* 0x000fe200080006ff */
[----:B------:R-:W-:Y:S01]  /*2a00*/  ISETP.GE.AND P5, PT, R3, R14, PT ;  /* 0x0000000e0300720c */ /* 0x000fe20003fa6270 */
[----:B------:R-:W-:-:S04]  /*2a10*/  IMAD.WIDE R66, R91, 0x2, R66 ;  /* 0x000000025b427825 */ /* 0x000fc800078e0242 */
[----:B------:R-:W-:-:S04]  /*2a20*/  IMAD.U32 R16, RZ, RZ, UR4 ;  /* 0x00000004ff107e24 */ /* 0x000fc8000f8e00ff */
[----:B------:R-:W0:Y:S02]  /*2a30*/  SYNCS.PHASECHK.TRANS64.TRYWAIT P3, [UR12], R16 ;  /* 0x00000010ff0075a7 */ /* 0x000e24000806110c */
[----:B0-----:R-:W-:Y:S05]  /*2a40*/  @!P3 BRA `(.L_x_14) ;  /* 0x0000001c0040b947 */ /* 0x001fea0003800000 */
.L_x_24:
[-C--:B------:R-:W-:Y:S01]  /*2a50*/  ISETP.GE.AND P3, PT, R17, R14.reuse, PT ;  /* 0x0000000e1100720c */ /* 0x080fe20003f66270 */
[C---:B------:R-:W-:Y:S01]  /*2a60*/  IMAD.WIDE R28, R91.reuse, 0x2, R28 ;  /* 0x000000025b1c7825 */ /* 0x040fe200078e021c */
[----:B------:R-:W-:Y:S02]  /*2a70*/  PRMT R93, RZ, 0x7610, R93 ;  /* 0x00007610ff5d7816 */ /* 0x000fe4000000005d */
[----:B------:R-:W-:Y:S01]  /*2a80*/  PRMT R24, RZ, 0x7610, R24 ;  /* 0x00007610ff187816 */ /* 0x000fe20000000018 */
[----:B------:R-:W-:Y:S01]  /*2a90*/  IMAD.WIDE R30, R91, 0x2, R30 ;  /* 0x000000025b1e7825 */ /* 0x000fe200078e021e */
[-C--:B------:R-:W-:Y:S02]  /*2aa0*/  ISETP.GE.AND P6, PT, R89, R14.reuse, PT ;  /* 0x0000000e5900720c */ /* 0x080fe40003fc6270 */
[----:B------:R-:W2:Y:S01]  /*2ab0*/  @!P5 LDG.E.U16 R93, desc[UR20][R28.64] ;  /* 0x000000141c5dd981 */ /* 0x000ea2000c1e1500 */
[-C--:B------:R-:W-:Y:S01]  /*2ac0*/  ISETP.GE.AND P4, PT, R11, R14.reuse, PT ;  /* 0x0000000e0b00720c */ /* 0x080fe20003f86270 */
[----:B------:R-:W-:Y:S01]  /*2ad0*/  IMAD.WIDE R70, R91, 0x2, R70 ;  /* 0x000000025b467825 */ /* 0x000fe200078e0246 */
[----:B------:R-:W-:-:S02]  /*2ae0*/  ISETP.GE.AND P5, PT, R25, R14, PT ;  /* 0x0000000e1900720c */ /* 0x000fc40003fa6270 */
[----:B------:R-:W3:Y:S01]  /*2af0*/  @!P3 LDG.E.U16 R24, desc[UR20][R30.64] ;  /* 0x000000141e18b981 */ /* 0x000ee2000c1e1500 */
[-C--:B------:R-:W-:Y:S01]  /*2b00*/  ISETP.GE.AND P3, PT, R87, R14.reuse, PT ;  /* 0x0000000e5700720c */ /* 0x080fe20003f66270 */
[C---:B------:R-:W-:Y:S01]  /*2b10*/  IMAD.WIDE R32, R91.reuse, 0x2, R32 ;  /* 0x000000025b207825 */ /* 0x040fe200078e0220 */
[----:B------:R-:W-:Y:S02]  /*2b20*/  PRMT R36, RZ, 0x7610, R36 ;  /* 0x00007610ff247816 */ /* 0x000fe40000000024 */
[----:B------:R-:W-:Y:S01]  /*2b30*/  PRMT R26, RZ, 0x7610, R26 ;  /* 0x00007610ff1a7816 */ /* 0x000fe2000000001a */
[C---:B------:R-:W-:Y:S01]  /*2b40*/  IMAD.WIDE R72, R91.reuse, 0x2, R72 ;  /* 0x000000025b487825 */ /* 0x040fe200078e0248 */
[----:B------:R-:W-:Y:S02]  /*2b50*/  PRMT R38, RZ, 0x7610, R38 ;  /* 0x00007610ff267816 */ /* 0x000fe40000000026 */
[----:B------:R-:W-:Y:S01]  /*2b60*/  PRMT R82, RZ, 0x7610, R82 ;  /* 0x00007610ff527816 */ /* 0x000fe20000000052 */
[----:B------:R-:W-:Y:S01]  /*2b70*/  IMAD.WIDE R76, R91, 0x2, R76 ;  /* 0x000000025b4c7825 */ /* 0x000fe200078e024c */
[----:B------:R-:W4:Y:S01]  /*2b80*/  @!P6 LDG.E.U16 R36, desc[UR20][R70.64] ;  /* 0x000000144624e981 */ /* 0x000f22000c1e1500 */
[----:B------:R-:W-:-:S02]  /*2b90*/  ISETP.GE.AND P6, PT, R85, R14, PT ;  /* 0x0000000e5500720c */ /* 0x000fc40003fc6270 */
[----:B------:R-:W-:Y:S01]  /*2ba0*/  IMAD.WIDE R64, R91, 0x2, R64 ;  /* 0x000000025b407825 */ /* 0x000fe200078e0240 */
[----:B------:R-:W5:Y:S01]  /*2bb0*/  @!P4 LDG.E.U16 R26, desc[UR20][R32.64] ;  /* 0x00000014201ac981 */ /* 0x000f62000c1e1500 */
[----:B------:R-:W-:-:S03]  /*2bc0*/  ISETP.GE.AND P4, PT, R23, R14, PT ;  /* 0x0000000e1700720c */ /* 0x000fc60003f86270 */
[----:B------:R-:W3:Y:S01]  /*2bd0*/  @!P5 LDG.E.U16 R38, desc[UR20][R72.64] ;  /* 0x000000144826d981 */ /* 0x000ee2000c1e1500 */
[----:B------:R-:W-:-:S03]  /*2be0*/  ISETP.GE.AND P5, PT, R83, R14, PT ;  /* 0x0000000e5300720c */ /* 0x000fc60003fa6270 */
[----:B------:R-:W3:Y:S01]  /*2bf0*/  @!P3 LDG.E.U16 R82, desc[UR20][R76.64] ;  /* 0x000000144c52b981 */ /* 0x000ee2000c1e1500 */
[-C--:B------:R-:W-:Y:S02]  /*2c00*/  ISETP.GE.AND P3, PT, R21, R14.reuse, PT ;  /* 0x0000000e1500720c */ /* 0x080fe40003f66270 */
[----:B------:R-:W-:Y:S01]  /*2c10*/  PRMT R88, RZ, 0x7610, R88 ;  /* 0x00007610ff587816 */ /* 0x000fe20000000058 */
[C---:B------:R-:W-:Y:S01]  /*2c20*/  IMAD.WIDE R78, R91.reuse, 0x2, R78 ;  /* 0x000000025b4e7825 */ /* 0x040fe200078e024e */
[----:B------:R-:W-:Y:S02]  /*2c30*/  PRMT R84, RZ, 0x7610, R84 ;  /* 0x00007610ff547816 */ /* 0x000fe40000000054 */
[----:B------:R-:W-:Y:S01]  /*2c40*/  PRMT R90, RZ, 0x7610, R90 ;  /* 0x00007610ff5a7816 */ /* 0x000fe2000000005a */
[----:B------:R-:W-:Y:S01]  /*2c50*/  IMAD.WIDE R74, R91, 0x2, R74 ;  /* 0x000000025b4a7825 */ /* 0x000fe200078e024a */
[----:B------:R-:W-:Y:S01]  /*2c60*/  PRMT R40, RZ, 0x7610, R40 ;  /* 0x00007610ff287816 */ /* 0x000fe20000000028 */
[----:B------:R-:W5:Y:S04]  /*2c70*/  @!P6 LDG.E.U16 R88, desc[UR20][R64.64] ;  /* 0x000000144058e981 */ /* 0x000f68000c1e1500 */
[----:B------:R-:W5:Y:S04]  /*2c80*/  @!P4 LDG.E.U16 R84, desc[UR20][R78.64] ;  /* 0x000000144e54c981 */ /* 0x000f68000c1e1500 */
[----:B------:R-:W5:Y:S04]  /*2c90*/  @!P5 LDG.E.U16 R90, desc[UR20][R66.64] ;  /* 0x00000014425ad981 */ /* 0x000f68000c1e1500 */
[----:B------:R-:W5:Y:S01]  /*2ca0*/  @!P3 LDG.E.U16 R40, desc[UR20][R74.64] ;  /* 0x000000144a28b981 */ /* 0x000f62000c1e1500 */
[----:B------:R-:W-:-:S02]  /*2cb0*/  ISETP.GE.AND P4, PT, R19, R14, PT ;  /* 0x0000000e1300720c */ /* 0x000fc40003f86270 */
[-C--:B------:R-:W-:Y:S01]  /*2cc0*/  ISETP.GE.AND P3, PT, R9, R14.reuse, PT ;  /* 0x0000000e0900720c */ /* 0x080fe20003f66270 */
[C---:B------:R-:W-:Y:S01]  /*2cd0*/  IMAD.WIDE R80, R91.reuse, 0x2, R80 ;  /* 0x000000025b507825 */ /* 0x040fe200078e0250 */
[----:B------:R-:W-:Y:S02]  /*2ce0*/  PRMT R86, RZ, 0x7610, R86 ;  /* 0x00007610ff567816 */ /* 0x000fe40000000056 */
[----:B------:R-:W-:Y:S01]  /*2cf0*/  PRMT R16, RZ, 0x7610, R16 ;  /* 0x00007610ff107816 */ /* 0x000fe20000000010 */
[----:B------:R-:W-:Y:S01]  /*2d00*/  IMAD.WIDE R34, R91, 0x2, R34 ;  /* 0x000000025b227825 */ /* 0x000fe200078e0222 */
[-C--:B------:R-:W-:Y:S02]  /*2d10*/  ISETP.GE.AND P6, PT, R15, R14.reuse, PT ;  /* 0x0000000e0f00720c */ /* 0x080fe40003fc6270 */
[----:B------:R-:W-:-:S03]  /*2d20*/  ISETP.GE.AND P5, PT, R13, R14, PT ;  /* 0x0000000e0d00720c */ /* 0x000fc60003fa6270 */
[----:B------:R-:W5:Y:S01]  /*2d30*/  @!P4 LDG.E.U16 R86, desc[UR20][R80.64] ;  /* 0x000000145056c981 */ /* 0x000f62000c1e1500 */
[----:B------:R-:W-:-:S03]  /*2d40*/  ISETP.GE.AND P4, PT, R41, R14, PT ;  /* 0x0000000e2900720c */ /* 0x000fc60003f86270 */
[----:B------:R-:W5:Y:S01]  /*2d50*/  @!P3 LDG.E.U16 R16, desc[UR20][R34.64] ;  /* 0x000000142210b981 */ /* 0x000f62000c1e1500 */
[-C--:B------:R-:W-:Y:S01]  /*2d60*/  ISETP.GE.AND P3, PT, R39, R14.reuse, PT ;  /* 0x0000000e2700720c */ /* 0x080fe20003f66270 */
[C---:B------:R-:W-:Y:S01]  /*2d70*/  IMAD.WIDE R68, R91.reuse, 0x2, R68 ;  /* 0x000000025b447825 */ /* 0x040fe200078e0244 */
[----:B------:R-:W-:Y:S02]  /*2d80*/  PRMT R92, RZ, 0x7610, R92 ;  /* 0x00007610ff5c7816 */ /* 0x000fe4000000005c */
[----:B------:R-:W-:Y:S01]  /*2d90*/  PRMT R18, RZ, 0x7610, R18 ;  /* 0x00007610ff127816 */ /* 0x000fe20000000012 */
[C---:B------:R-:W-:Y:S01]  /*2da0*/  IMAD.WIDE R62, R91.reuse, 0x2, R62 ;  /* 0x000000025b3e7825 */ /* 0x040fe200078e023e */
[----:B------:R-:W-:Y:S02]  /*2db0*/  PRMT R20, RZ, 0x7610, R20 ;  /* 0x00007610ff147816 */ /* 0x000fe40000000014 */
[----:B------:R-:W-:Y:S01]  /*2dc0*/  PRMT R22, RZ, 0x7610, R22 ;  /* 0x00007610ff167816 */ /* 0x000fe20000000016 */
[C---:B------:R-:W-:Y:S01]  /*2dd0*/  IMAD.WIDE R42, R91.reuse, 0x2, R42 ;  /* 0x000000025b2a7825 */ /* 0x040fe200078e022a */
[----:B------:R-:W5:Y:S03]  /*2de0*/  @!P6 LDG.E.U16 R92, desc[UR20][R68.64] ;  /* 0x00000014445ce981 */ /* 0x000f66000c1e1500 */
[----:B------:R-:W-:Y:S01]  /*2df0*/  IMAD.WIDE R44, R91, 0x2, R44 ;  /* 0x000000025b2c7825 */ /* 0x000fe200078e022c */
[----:B------:R-:W5:Y:S04]  /*2e00*/  @!P4 LDG.E.U16 R18, desc[UR20][R42.64] ;  /* 0x000000142a12c981 */ /* 0x000f68000c1e1500 */
[----:B------:R-:W5:Y:S04]  /*2e10*/  @!P5 LDG.E.U16 R20, desc[UR20][R62.64] ;  /* 0x000000143e14d981 */ /* 0x000f68000c1e1500 */
[----:B------:R-:W5:Y:S01]  /*2e20*/  @!P3 LDG.E.U16 R22, desc[UR20][R44.64] ;  /* 0x000000142c16b981 */ /* 0x000f62000c1e1500 */
[----:B------:R-:W-:Y:S01]  /*2e30*/  BAR.SYNC.DEFER_BLOCKING 0x0 ;  /* 0x0000000000007b1d */ /* 0x000fe20000010000 */
[----:B------:R-:W-:Y:S01]  /*2e40*/  ISETP.GE.AND P3, PT, R10, R14, PT ;  /* 0x0000000e0a00720c */ /* 0x000fe20003f66270 */
[----:B------:R-:W-:-:S04]  /*2e50*/  IMAD.WIDE R58, R27, 0x2, R58 ;  /* 0x000000021b3a7825 */ /* 0x000fc800078e023a */
[----:B------:R-:W-:-:S04]  /*2e60*/  IMAD.WIDE R54, R27, 0x2, R54 ;  /* 0x000000021b367825 */ /* 0x000fc800078e0236 */
[----:B------:R-:W-:-:S04]  /*2e70*/  IMAD.WIDE R50, R27, 0x2, R50 ;  /* 0x000000021b327825 */ /* 0x000fc800078e0232 */
[----:B------:R-:W-:-:S04]  /*2e80*/  IMAD.WIDE R46, R27, 0x2, R46 ;  /* 0x000000021b2e7825 */ /* 0x000fc800078e022e */
[----:B------:R-:W-:-:S04]  /*2e90*/  IMAD.WIDE R56, R27, 0x2, R56 ;  /* 0x000000021b387825 */ /* 0x000fc800078e0238 */
[----:B------:R-:W-:-:S04]  /*2ea0*/  IMAD.WIDE R52, R27, 0x2, R52 ;  /* 0x000000021b347825 */ /* 0x000fc800078e0234 */
[----:B------:R-:W-:-:S04]  /*2eb0*/  IMAD.WIDE R48, R27, 0x2, R48 ;  /* 0x000000021b307825 */ /* 0x000fc800078e0230 */
[----:B------:R-:W-:Y:S01]  /*2ec0*/  IMAD.WIDE R60, R27, 0x2, R60 ;  /* 0x000000021b3c7825 */ /* 0x000fe200078e023c */
[----:B--2---:R0:W-:Y:S02]  /*2ed0*/  STS.U16 [R8+UR10+0x1000], R93 ;  /* 0x0010005d08007988 */ /* 0x0041e4000800040a */
[----:B0-----:R-:W-:Y:S02]  /*2ee0*/  PRMT R93, RZ, 0x7610, R93 ;  /* 0x00007610ff5d7816 */ /* 0x001fe4000000005d */
[----:B----4-:R0:W-:Y:S04]  /*2ef0*/  STS.U16 [R8+UR10+0x1400], R36 ;  /* 0x0014002408007988 */ /* 0x0101e8000800040a */
[----:B------:R-:W2:Y:S04]  /*2f00*/  @!P3 LDG.E.U16 R93, desc[UR20][R46.64] ;  /* 0x000000142e5db981 */ /* 0x000ea8000c1e1500 */
[----:B---3--:R1:W-:Y:S01]  /*2f10*/  STS.U16 [R8+UR10+0x1800], R82 ;  /* 0x0018005208007988 */ /* 0x0083e2000800040a */
[----:B0-----:R-:W-:-:S06]  /*2f20*/  PRMT R36, RZ, 0x7610, R36 ;  /* 0x00007610ff247816 */ /* 0x001fcc0000000024 */
[----:B------:R-:W3:Y:S04]  /*2f30*/  @!P3 LDG.E.U16 R36, desc[UR20][R52.64] ;  /* 0x000000143424b981 */ /* 0x000ee8000c1e1500 */
[----:B-----5:R-:W-:Y:S01]  /*2f40*/  STS.U16 [R8+UR10+0x1c00], R88 ;  /* 0x001c005808007988 */ /* 0x020fe2000800040a */
[----:B-1----:R-:W-:-:S03]  /*2f50*/  PRMT R82, RZ, 0x7610, R82 ;  /* 0x00007610ff527816 */ /* 0x002fc60000000052 */
[----:B------:R0:W-:Y:S04]  /*2f60*/  STS.U16 [R7+UR10+0x1100], R24 ;  /* 0x0011001807007988 */ /* 0x0001e8000800040a */
[----:B------:R1:W-:Y:S04]  /*2f70*/  STS.U16 [R7+UR10+0x1500], R38 ;  /* 0x0015002607007988 */ /* 0x0003e8000800040a */
[----:B------:R4:W-:Y:S04]  /*2f80*/  STS.U16 [R7+UR10+0x1900], R84 ;  /* 0x0019005407007988 */ /* 0x0009e8000800040a */
[----:B------:R-:W-:Y:S01]  /*2f90*/  STS.U16 [R7+UR10+0x1d00], R90 ;  /* 0x001d005a07007988 */ /* 0x000fe2000800040a */
[----:B0-----:R-:W-:-:S02]  /*2fa0*/  PRMT R24, RZ, 0x7610, R24 ;  /* 0x00007610ff187816 */ /* 0x001fc40000000018 */
[----:B-1----:R-:W-:Y:S01]  /*2fb0*/  PRMT R38, RZ, 0x7610, R38 ;  /* 0x00007610ff267816 */ /* 0x002fe20000000026 */
[----:B------:R0:W-:Y:S01]  /*2fc0*/  STS.U16 [R6+UR10+0x1200], R26 ;  /* 0x0012001a06007988 */ /* 0x0001e2000800040a */
[----:B----4-:R-:W-:-:S03]  /*2fd0*/  PRMT R84, RZ, 0x7610, R84 ;  /* 0x00007610ff547816 */ /* 0x010fc60000000054 */
[----:B------:R1:W-:Y:S04]  /*2fe0*/  STS.U16 [R6+UR10+0x1600], R40 ;  /* 0x0016002806007988 */ /* 0x0003e8000800040a */
[----:B------:R-:W4:Y:S01]  /*2ff0*/  @!P3 LDG.E.U16 R38, desc[UR20][R54.64] ;  /* 0x000000143626b981 */ /* 0x000f22000c1e1500 */
[----:B0-----:R-:W-:-:S03]  /*3000*/  PRMT R26, RZ, 0x7610, R26 ;  /* 0x00007610ff1a7816 */ /* 0x001fc6000000001a */
[----:B------:R-:W5:Y:S01]  /*3010*/  @!P3 LDG.E.U16 R82, desc[UR20][R58.64] ;  /* 0x000000143a52b981 */ /* 0x000f62000c1e1500 */
[----:B-1----:R-:W-:-:S03]  /*3020*/  PRMT R40, RZ, 0x7610, R40 ;  /* 0x00007610ff287816 */ /* 0x002fc60000000028 */
[----:B------:R-:W3:Y:S04]  /*3030*/  @!P3 LDG.E.U16 R26, desc[UR20][R50.64] ;  /* 0x00000014321ab981 */ /* 0x000ee8000c1e1500 */
[----:B------:R-:W3:Y:S04]  /*3040*/  @!P3 LDG.E.U16 R24, desc[UR20][R48.64] ;  /* 0x000000143018b981 */ /* 0x000ee8000c1e1500 */
[----:B------:R-:W3:Y:S04]  /*3050*/  @!P3 LDG.E.U16 R40, desc[UR20][R56.64] ;  /* 0x000000143828b981 */ /* 0x000ee8000c1e1500 */
[----:B------:R-:W3:Y:S04]  /*3060*/  @!P3 LDG.E.U16 R84, desc[UR20][R60.64] ;  /* 0x000000143c54b981 */ /* 0x000ee8000c1e1500 */
[----:B------:R0:W-:Y:S04]  /*3070*/  STS.U16 [R6+UR10+0x1a00], R86 ;  /* 0x001a005606007988 */ /* 0x0001e8000800040a */
[----:B------:R0:W-:Y:S04]  /*3080*/  STS.U16 [R6+UR10+0x1e00], R92 ;  /* 0x001e005c06007988 */ /* 0x0001e8000800040a */
[----:B------:R0:W-:Y:S04]  /*3090*/  STS.U16 [R5+UR10+0x1300], R16 ;  /* 0x0013001005007988 */ /* 0x0001e8000800040a */
[----:B------:R0:W-:Y:S04]  /*30a0*/  STS.U16 [R5+UR10+0x1700], R18 ;  /* 0x0017001205007988 */ /* 0x0001e8000800040a */
[----:B------:R0:W-:Y:S04]  /*30b0*/  STS.U16 [R5+UR10+0x1b00], R20 ;  /* 0x001b001405007988 */ /* 0x0001e8000800040a */
[----:B------:R0:W-:Y:S01]  /*30c0*/  STS.U16 [R5+UR10+0x1f00], R22 ;  /* 0x001f001605007988 */ /* 0x0001e2000800040a */
[----:B------:R-:W-:-:S04]  /*30d0*/  ULEA UR12, UR13, UR10, 0x3 ;  /* 0x0000000a0d0c7291 */ /* 0x000fc8000f8e18ff */
[----:B------:R-:W-:Y:S01]  /*30e0*/  UIADD3 UR12, UPT, UPT, UR12, 0x3000, URZ ;  /* 0x000030000c0c7890 */ /* 0x000fe2000fffe0ff */
[----:B--2---:R0:W-:Y:S04]  /*30f0*/  STS.U16 [R8+UR10+0x2800], R93 ;  /* 0x0028005d08007988 */ /* 0x0041e8000800040a */
[----:B----4-:R0:W-:Y:S04]  /*3100*/  STS.U16 [R8+UR10+0x2c00], R38 ;  /* 0x002c002608007988 */ /* 0x0101e8000800040a */
[----:B-----5:R0:W-:Y:S04]  /*3110*/  STS.U16 [R8+UR10+0x2e00], R82 ;  /* 0x002e005208007988 */ /* 0x0201e8000800040a */
[----:B---3--:R0:W-:Y:S04]  /*3120*/  STS.U16 [R8+UR10+0x2a00], R26 ;  /* 0x002a001a08007988 */ /* 0x0081e8000800040a */
[----:B------:R0:W-:Y:S04]  /*3130*/  STS.U16 [R7+UR10+0x2900], R24 ;  /* 0x0029001807007988 */ /* 0x0001e8000800040a */
[----:B------:R0:W-:Y:S04]  /*3140*/  STS.U16 [R7+UR10+0x2b00], R36 ;  /* 0x002b002407007988 */ /* 0x0001e8000800040a */
[----:B------:R0:W-:Y:S04]  /*3150*/  STS.U16 [R7+UR10+0x2d00], R40 ;  /* 0x002d002807007988 */ /* 0x0001e8000800040a */
[----:B------:R0:W-:Y:S01]  /*3160*/  STS.U16 [R7+UR10+0x2f00], R84 ;  /* 0x002f005407007988 */ /* 0x0001e2000800040a */
[----:B------:R1:W-:Y:S06]  /*3170*/  MEMBAR.ALL.CTA ;  /* 0x0000000000007992 */ /* 0x0003ec0000008000 */
[----:B-1----:R-:W1:Y:S02]  /*3180*/  FENCE.VIEW.ASYNC.S ;  /* 0x00000000000073c6 */ /* 0x002e640000000000 */
[----:B-1----:R-:W-:Y:S06]  /*3190*/  BAR.SYNC.DEFER_BLOCKING 0x0 ;  /* 0x0000000000007b1d */ /* 0x002fec0000010000 */
[----:B------:R-:W-:-:S00]  /*31a0*/  MEMBAR.ALL.CTA ;  /* 0x0000000000007992 */ /* 0x000fc00000008000 */
[----:B------:R-:W-:Y:S06]  /*31b0*/  MEMBAR.ALL.GPU ;  /* 0x0000000000007992 */ /* 0x000fec000000a000 */
[----:B------:R-:W-:-:S00]  /*31c0*/  ERRBAR ;  /* 0x00000000000079ab */ /* 0x000fc00000000000 */
[----:B------:R-:W-:Y:S08]  /*31d0*/  CGAERRBAR ;  /* 0x00000000000075ab */ /* 0x000ff00000000000 */
[----:B------:R-:W-:Y:S06]  /*31e0*/  UCGABAR_ARV ;  /* 0x00000000000079c7 */ /* 0x000fec0008000000 */
[----:B------:R-:W-:Y:S01]  /*31f0*/  UCGABAR_WAIT ;  /* 0x0000000000007dc7 */ /* 0x000fe20008000000 */
[----:B------:R-:W-:Y:S01]  /*3200*/  CCTL.IVALL ;  /* 0x00000000ff00798f */ /* 0x000fe20002000000 */
[----:B0-----:R-:W-:Y:S05]  /*3210*/  @P0 BRA `(.L_x_15) ;  /* 0x0000000000340947 */ /* 0x001fea0003800000 */
[----:B------:R-:W-:Y:S01]  /*3220*/  UMOV UR22, UR6 ;  /* 0x0000000600167c82 */ /* 0x000fe20008000000 */
[----:B------:R-:W-:Y:S01]  /*3230*/  UMOV UR23, 0x40004040 ;  /* 0x4000404000177882 */ /* 0x000fe20000000000 */
[----:B------:R-:W-:Y:S01]  /*3240*/  UMOV UR24, UR8 ;  /* 0x0000000800187c82 */ /* 0x000fe20008000000 */
[----:B------:R-:W-:Y:S01]  /*3250*/  UMOV UR25, 0x80004020 ;  /* 0x8000402000197882 */ /* 0x000fe20000000000 */
[----:B------:R-:W-:Y:S01]  /*3260*/  UMOV UR26, 0x0 ;  /* 0x00000000001a7882 */ /* 0x000fe20000000000 */
[----:B------:R-:W-:Y:S01]  /*3270*/  UMOV UR27, 0x8108490 ;  /* 0x08108490001b7882 */ /* 0x000fe20000000000 */
[----:B------:R-:W-:Y:S01]  /*3280*/  UMOV UR28, 0x0 ;  /* 0x00000000001c7882 */ /* 0x000fe20000000000 */
[----:B------:R-:W-:Y:S01]  /*3290*/  UMOV UR29, 0x8108490 ;  /* 0x08108490001d7882 */ /* 0x000fe20000000000 */
[----:B------:R-:W-:Y:S01]  /*32a0*/  UMOV UR4, 0x3 ;  /* 0x0000000300047882 */ /* 0x000fe20000000000 */
[----:B------:R0:W-:Y:S01]  /*32b0*/  UTCHMMA.2CTA gdesc[UR22], gdesc[UR24], tmem[UR19], tmem[UR26], idesc[UR27], UPT ;  /* 0x00ff1a18160075ea */ /* 0x0001e2000ba00013 */
[----:B------:R0:W-:Y:S01]  /*32c0*/  UTCHMMA.2CTA gdesc[UR14], gdesc[UR16], tmem[UR19], tmem[UR28], idesc[UR29], UPT ;  /* 0x00ff1c100e0075ea */ /* 0x0001e2000ba00013 */
[----:B------:R0:W-:Y:S01]  /*32d0*/  UTCBAR.2CTA.MULTICAST [UR12], URZ, UR4 ;  /* 0x000000ff0c0073e9 */ /* 0x0001e20008200804 */
[----:B------:R-:W-:Y:S01]  /*32e0*/  NOP ;  /* 0x0000000000007918 */ /* 0x000fe20000000000 */
.L_x_15:
[----:B------:R-:W-:Y:S01]  /*32f0*/  UIADD3 UR13, UPT, UPT, UR13, 0x1, URZ ;  /* 0x000000010d0d7890 */ /* 0x000fe2000fffe0ff */
[----:B------:R-:W-:Y:S02]  /*3300*/  VIADD R4, R4, 0xffffffff ;  /* 0xffffffff04047836 */ /* 0x000fe40000000000 */
[----:B------:R-:W-:Y:S01]  /*3310*/  VIADD R14, R14, 0xffffffe0 ;  /* 0xffffffe00e0e7836 */ /* 0x000fe20000000000 */
[----:B------:R-:W-:Y:S02]  /*3320*/  UISETP.GT.AND UP0, UPT, UR13, 0x1, UPT ;  /* 0x000000010d00788c */ /* 0x000fe4000bf04270 */
[----:B------:R-:W-:Y:S02]  /*3330*/  ISETP.NE.U32.AND P3, PT, R4, RZ, PT ;  /* 0x000000ff0400720c */ /* 0x000fe40003f65070 */
[----:B0-----:R-:W-:Y:S02]  /*3340*/  USEL UR4, URZ, 0x1, !UP0 ;  /* 0x00000001ff047887 */ /* 0x001fe4000c000000 */
[----:B------:R-:W-:-:S02]  /*3350*/  USEL UR13, UR13, URZ, !UP0 ;  /* 0x000000ff0d0d7287 */ /* 0x000fc4000c000000 */
[----:B------:R-:W-:-:S03]  /*3360*/  ULOP3.LUT UR18, UR5, UR4, URZ, 0x3c, !UPT ;  /* 0x0000000405127292 */ /* 0x000fc6000f8e3cff */
[----:B------:R-:W-:-:S04]  /*3370*/  UMOV UR4, UR5 ;  /* 0x0000000500047c82 */ /* 0x000fc80008000000 */
[----:B------:R-:W-:Y:S01]  /*3380*/  UMOV UR5, UR18 ;  /* 0x0000001200057c82 */ /* 0x000fe20008000000 */
[----:B------:R-:W-:Y:S05]  /*3390*/  @P3 BRA `(.L_x_16) ;  /* 0xfffffff400943947 */ /* 0x000fea000383ffff */
.L_x_13:
[----:B------:R-:W-:-:S13]  /*33a0*/  ISETP.GE.AND P0, PT, R12, 0x20, PT ;  /* 0x000000200c00780c */ /* 0x000fda0003f06270 */
[----:B------:R-:W-:Y:S05]  /*33b0*/  @!P0 BRA `(.L_x_17) ;  /* 0x0000000000108947 */ /* 0x000fea0003800000 */
[----:B------:R-:W-:-:S06]  /*33c0*/  USHF.L.U32 UR4, UR4, 0x1f, URZ ;  /* 0x0000001f04047899 */ /* 0x000fcc00080006ff */
[----:B------:R-:W-:-:S04]  /*33d0*/  IMAD.U32 R4, RZ, RZ, UR4 ;  /* 0x00000004ff047e24 */ /* 0x000fc8000f8e00ff */
[----:B------:R-:W1:Y:S02]  /*33e0*/  SYNCS.PHASECHK.TRANS64.TRYWAIT P0, [UR12], R4 ;  /* 0x00000004ff0075a7 */ /* 0x000e64000800110c */
[----:B-1----:R-:W-:Y:S05]  /*33f0*/  @!P0 BRA `(.L_x_18) ;  /* 0x0000001000e08947 */ /* 0x002fea0003800000 */
.L_x_17:
[----:B------:R-:W-:Y:S01]  /*3400*/  BAR.SYNC.DEFER_BLOCKING 0x0 ;  /* 0x0000000000007b1d */ /* 0x000fe20000010000 */
[C---:B------:R-:W-:Y:S01]  /*3410*/  LOP3.LUT R49, R37.reuse, 0x40, RZ, 0xc0, !PT ;  /* 0x0000004025317812 */ /* 0x040fe200078ec0ff */
[C---:B------:R-:W-:Y:S01]  /*3420*/  IMAD.IADD R53, R0.reuse, 0x1, R41 ;  /* 0x0000000100357824 */ /* 0x040fe200078e0229 */
[----:B------:R-:W-:Y:S01]  /*3430*/  LOP3.LUT R43, R37, 0x3f, RZ, 0xc0, !PT ;  /* 0x0000003f252b7812 */ /* 0x000fe200078ec0ff */
[C---:B------:R-:W-:Y:S01]  /*3440*/  IMAD.IADD R39, R0.reuse, 0x1, R39 ;  /* 0x0000000100277824 */ /* 0x040fe200078e0227 */
[----:B------:R-:W-:Y:S01]  /*3450*/  LEA R36, R49, UR10, 0x6 ;  /* 0x0000000a31247c11 */ /* 0x000fe2000f8e30ff */
[----:B------:R-:W1:Y:S01]  /*3460*/  LDCU UR4, c[0x0][0x3b4] ;  /* 0x00007680ff0477ac */ /* 0x000e620008000800 */
[C-C-:B------:R-:W-:Y:S02]  /*3470*/  LOP3.LUT R41, R0.reuse, 0x1a, R3.reuse, 0xfe, !PT ;  /* 0x0000001a00297812 */ /* 0x140fe400078efe03 */
[C-C-:B------:R-:W-:Y:S01]  /*3480*/  LOP3.LUT R51, R0.reuse, 0x10, R3.reuse, 0xfe, !PT ;  /* 0x0000001000337812 */ /* 0x140fe200078efe03 */
[----:B------:R-:W-:Y:S01]  /*3490*/  IMAD R36, R43, 0x10, R36 ;  /* 0x000000102b247824 */ /* 0x000fe200078e0224 */
[----:B------:R-:W-:-:S02]  /*34a0*/  LOP3.LUT R43, R0, 0x18, R3, 0xfe, !PT ;  /* 0x00000018002b7812 */ /* 0x000fc400078efe03 */
[C-C-:B------:R-:W-:Y:S02]  /*34b0*/  LOP3.LUT R55, R0.reuse, 0xc, R3.reuse, 0xfe, !PT ;  /* 0x0000000c00377812 */ /* 0x140fe400078efe03 */
[C-C-:B------:R-:W-:Y:S02]  /*34c0*/  LOP3.LUT R57, R0.reuse, 0xa, R3.reuse, 0xfe, !PT ;  /* 0x0000000a00397812 */ /* 0x140fe400078efe03 */
[C-C-:B------:R-:W-:Y:S02]  /*34d0*/  LOP3.LUT R59, R0.reuse, 0x8, R3.reuse, 0xfe, !PT ;  /* 0x00000008003b7812 */ /* 0x140fe400078efe03 */
[C-C-:B------:R-:W-:Y:S02]  /*34e0*/  LOP3.LUT R61, R0.reuse, 0x6, R3.reuse, 0xfe, !PT ;  /* 0x00000006003d7812 */ /* 0x140fe400078efe03 */
[C-C-:B------:R-:W-:Y:S02]  /*34f0*/  LOP3.LUT R63, R0.reuse, 0x4, R3.reuse, 0xfe, !PT ;  /* 0x00000004003f7812 */ /* 0x140fe400078efe03 */
[----:B------:R-:W-:Y:S01]  /*3500*/  LOP3.LUT R65, R0, 0x2, R3, 0xfe, !PT ;  /* 0x0000000200417812 */ /* 0x000fe200078efe03 */
[----:B------:R-:W2:Y:S02]  /*3510*/  @!P2 SYNCS.CCTL.IV [UR10+0x3000] ;  /* 0x00300000ff00a9b1 */ /* 0x000ea4000800000a */
[----:B--2---:R-:W-:Y:S01]  /*3520*/  BAR.SYNC.DEFER_BLOCKING 0x0 ;  /* 0x0000000000007b1d */ /* 0x004fe20000010000 */
[----:B------:R-:W-:-:S05]  /*3530*/  LEA.HI R37, R37, R0, RZ, 0x1a ;  /* 0x0000000025257211 */ /* 0x000fca00078fd0ff */
[----:B------:R-:W2:Y:S01]  /*3540*/  LDTM.x32 R4, tmem[UR11] ;  /* 0x0000000b000479ee */ /* 0x000ea200082c0000 */
[----:B------:R-:W3:Y:S01]  /*3550*/  @!P2 SYNCS.CCTL.IV [UR10+0x3008] ;  /* 0x00300800ff00a9b1 */ /* 0x000ee2000800000a */
[----:B------:R-:W-:Y:S01]  /*3560*/  NOP ;  /* 0x0000000000007918 */ /* 0x000fe20000000000 */
[----:B0-----:R-:W0:Y:S01]  /*3570*/  LDCU.128 UR8, c[0x0][0x390] ;  /* 0x00007200ff0877ac */ /* 0x001e220008000c00 */
[----:B--2---:R-:W-:Y:S02]  /*3580*/  F2FP.BF16.F32.PACK_AB R4, R6, R4 ;  /* 0x000000040604723e */ /* 0x004fe400000010ff */
[----:B------:R-:W-:Y:S02]  /*3590*/  F2FP.BF16.F32.PACK_AB R44, R7, R5 ;  /* 0x00000005072c723e */ /* 0x000fe400000010ff */
[----:B------:R-:W-:Y:S02]  /*35a0*/  F2FP.BF16.F32.PACK_AB R5, R10, R8 ;  /* 0x000000080a05723e */ /* 0x000fe400000010ff */
[----:B------:R-:W-:-:S02]  /*35b0*/  F2FP.BF16.F32.PACK_AB R45, R11, R9 ;  /* 0x000000090b2d723e */ /* 0x000fc400000010ff */
[----:B------:R-:W-:Y:S02]  /*35c0*/  F2FP.BF16.F32.PACK_AB R6, R14, R12 ;  /* 0x0000000c0e06723e */ /* 0x000fe400000010ff */
[----:B------:R-:W-:Y:S01]  /*35d0*/  F2FP.BF16.F32.PACK_AB R7, R18, R16 ;  /* 0x000000101207723e */ /* 0x000fe200000010ff */
[----:B------:R-:W-:Y:S01]  /*35e0*/  IMAD R18, R49, -0x20, R36 ;  /* 0xffffffe031127824 */ /* 0x000fe200078e0224 */
[----:B------:R-:W-:Y:S01]  /*35f0*/  F2FP.BF16.F32.PACK_AB R46, R15, R13 ;  /* 0x0000000d0f2e723e */ /* 0x000fe200000010ff */
[----:B------:R-:W2:Y:S01]  /*3600*/  LDC R16, c[0x0][0x3b8] ;  /* 0x0000ee00ff107b82 */ /* 0x000ea20000000800 */
[----:B------:R-:W-:Y:S01]  /*3610*/  F2FP.BF16.F32.PACK_AB R47, R19, R17 ;  /* 0x00000011132f723e */ /* 0x000fe200000010ff */
[----:B---3--:R-:W-:Y:S01]  /*3620*/  STS.128 [R36], R4 ;  /* 0x0000000424007388 */ /* 0x008fe20000000c00 */
[----:B------:R-:W-:Y:S02]  /*3630*/  F2FP.BF16.F32.PACK_AB R20, R22, R20 ;  /* 0x000000141614723e */ /* 0x000fe400000010ff */
[----:B------:R-:W-:Y:S01]  /*3640*/  F2FP.BF16.F32.PACK_AB R8, R23, R21 ;  /* 0x000000151708723e */ /* 0x000fe200000010ff */
[----:B------:R3:W-:Y:S01]  /*3650*/  STS.128 [R36+0x800], R44 ;  /* 0x0008002c24007388 */ /* 0x0007e20000000c00 */
[----:B------:R-:W-:-:S02]  /*3660*/  F2FP.BF16.F32.PACK_AB R21, R26, R24 ;  /* 0x000000181a15723e */ /* 0x000fc400000010ff */
[----:B------:R-:W-:Y:S01]  /*3670*/  F2FP.BF16.F32.PACK_AB R9, R27, R25 ;  /* 0x000000191b09723e */ /* 0x000fe200000010ff */
[----:B------:R-:W-:Y:S01]  /*3680*/  BAR.SYNC.DEFER_BLOCKING 0x0 ;  /* 0x0000000000007b1d */ /* 0x000fe20000010000 */
[----:B------:R-:W-:Y:S02]  /*3690*/  F2FP.BF16.F32.PACK_AB R22, R30, R28 ;  /* 0x0000001c1e16723e */ /* 0x000fe400000010ff */
[----:B------:R-:W-:Y:S02]  /*36a0*/  F2FP.BF16.F32.PACK_AB R10, R31, R29 ;  /* 0x0000001d1f0a723e */ /* 0x000fe400000010ff */
[----:B------:R-:W-:Y:S02]  /*36b0*/  F2FP.BF16.F32.PACK_AB R23, R34, R32 ;  /* 0x000000202217723e */ /* 0x000fe400000010ff */
[----:B------:R-:W-:Y:S02]  /*36c0*/  F2FP.BF16.F32.PACK_AB R11, R35, R33 ;  /* 0x00000021230b723e */ /* 0x000fe400000010ff */
[----:B------:R-:W-:-:S02]  /*36d0*/  LOP3.LUT R17, R0, R3, RZ, 0xfc, !PT ;  /* 0x0000000300117212 */ /* 0x000fc400078efcff */
[C---:B0-----:R-:W-:Y:S01]  /*36e0*/  ISETP.GE.AND P0, PT, R2.reuse, UR10, PT ;  /* 0x0000000a02007c0c */ /* 0x041fe2000bf06270 */
[----:B-1----:R-:W-:Y:S01]  /*36f0*/  IMAD R2, R2, UR4, RZ ;  /* 0x0000000402027c24 */ /* 0x002fe2000f8e02ff */
[C-C-:B------:R-:W-:Y:S01]  /*3700*/  LOP3.LUT R19, R0.reuse, 0x1c, R3.reuse, 0xfe, !PT ;  /* 0x0000001c00137812 */ /* 0x140fe200078efe03 */
[-C--:B--2---:R-:W-:Y:S01]  /*3710*/  IMAD R27, R63, R16.reuse, RZ ;  /* 0x000000103f1b7224 */ /* 0x084fe200078e02ff */
[C-C-:B---3--:R-:W-:Y:S01]  /*3720*/  LOP3.LUT R45, R0.reuse, 0x16, R3.reuse, 0xfe, !PT ;  /* 0x00000016002d7812 */ /* 0x148fe200078efe03 */
[-C--:B------:R-:W-:Y:S01]  /*3730*/  IMAD R29, R65, R16.reuse, RZ ;  /* 0x00000010411d7224 */ /* 0x080fe200078e02ff */
[C-C-:B------:R-:W-:Y:S01]  /*3740*/  LOP3.LUT R47, R0.reuse, 0x14, R3.reuse, 0xfe, !PT ;  /* 0x00000014002f7812 */ /* 0x140fe200078efe03 */
[-C--:B------:R-:W-:Y:S01]  /*3750*/  IMAD R31, R61, R16.reuse, RZ ;  /* 0x000000103d1f7224 */ /* 0x080fe200078e02ff */
[----:B------:R-:W-:Y:S01]  /*3760*/  LOP3.LUT R49, R0, 0x12, R3, 0xfe, !PT ;  /* 0x0000001200317812 */ /* 0x000fe200078efe03 */
[----:B------:R-:W-:Y:S01]  /*3770*/  IMAD R3, R17, R16, RZ ;  /* 0x0000001011037224 */ /* 0x000fe200078e02ff */
[----:B------:R-:W-:-:S02]  /*3780*/  LEA R0, P3, R2, UR8, 0x1 ;  /* 0x0000000802007c11 */ /* 0x000fc4000f8608ff */
[----:B------:R-:W-:Y:S01]  /*3790*/  ISETP.LT.AND P2, PT, R17, UR11, !P0 ;  /* 0x0000000b11007c0c */ /* 0x000fe2000c741270 */
[----:B------:R-:W0:Y:S01]  /*37a0*/  LDS.128 R4, [R18] ;  /* 0x0000000012047984 */ /* 0x000e220000000c00 */
[----:B------:R-:W-:Y:S02]  /*37b0*/  LEA.HI.X.SX32 R2, R2, UR9, 0x1, P3 ;  /* 0x0000000902027c11 */ /* 0x000fe400098f0eff */
[C---:B------:R-:W-:Y:S01]  /*37c0*/  LEA R24, P4, R3.reuse, R0, 0x1 ;  /* 0x0000000003187211 */ /* 0x040fe200078808ff */
[----:B------:R-:W-:Y:S01]  /*37d0*/  LDS.128 R12, [R18+0x1000] ;  /* 0x00100000120c7984 */ /* 0x000fe20000000c00 */
[----:B------:R-:W-:Y:S02]  /*37e0*/  BAR.SYNC.DEFER_BLOCKING 0x0 ;  /* 0x0000000000007b1d */ /* 0x000fe40000010000 */
[----:B------:R-:W-:Y:S01]  /*37f0*/  LEA.HI.X.SX32 R25, R3, R2, 0x1, P4 ;  /* 0x0000000203197211 */ /* 0x000fe200020f0eff */
[----:B------:R-:W-:Y:S01]  /*3800*/  IMAD R3, R16, 0x20, R3 ;  /* 0x0000002010037824 */ /* 0x000fe200078e0203 */
[----:B------:R-:W-:-:S02]  /*3810*/  ISETP.LT.AND P6, PT, R65, UR11, !P0 ;  /* 0x0000000b41007c0c */ /* 0x000fc4000c7c1270 */
[----:B------:R-:W-:Y:S01]  /*3820*/  ISETP.LT.AND P3, PT, R63, UR11, !P0 ;  /* 0x0000000b3f007c0c */ /* 0x000fe2000c761270 */
[----:B------:R1:W-:Y:S04]  /*3830*/  STS.128 [R36], R20 ;  /* 0x0000001424007388 */ /* 0x0003e80000000c00 */
[----:B------:R-:W-:Y:S01]  /*3840*/  STS.128 [R36+0x800], R8 ;  /* 0x0008000824007388 */ /* 0x000fe20000000c00 */
[----:B------:R-:W-:Y:S01]  /*3850*/  BAR.SYNC.DEFER_BLOCKING 0x0 ;  /* 0x0000000000007b1d */ /* 0x000fe20000010000 */
[----:B0-----:R-:W-:Y:S02]  /*3860*/  PRMT R28, R4, 0x7632, R28 ;  /* 0x00007632041c7816 */ /* 0x001fe4000000001c */
[----:B-1----:R-:W-:Y:S02]  /*3870*/  LOP3.LUT R21, R17, 0x3c, RZ, 0xfc, !PT ;  /* 0x0000003c11157812 */ /* 0x002fe400078efcff */
[----:B------:R-:W-:-:S02]  /*3880*/  LEA R20, P5, R29, R0, 0x1 ;  /* 0x000000001d147211 */ /* 0x000fc400078a08ff */
[----:B------:R-:W-:-:S04]  /*3890*/  LEA R22, P4, R31, R0, 0x1 ;  /* 0x000000001f167211 */ /* 0x000fc800078808ff */
[----:B------:R-:W-:Y:S01]  /*38a0*/  LEA.HI.X.SX32 R23, R31, R2, 0x1, P4 ;  /* 0x000000021f177211 */ /* 0x000fe200020f0eff */
[----:B------:R-:W-:Y:S01]  /*38b0*/  IMAD R31, R55, R16, RZ ;  /* 0x00000010371f7224 */ /* 0x000fe200078e02ff */
[----:B------:R-:W-:Y:S01]  /*38c0*/  ISETP.LT.AND P4, PT, R59, UR11, !P0 ;  /* 0x0000000b3b007c0c */ /* 0x000fe2000c781270 */
[----:B------:R0:W-:Y:S01]  /*38d0*/  @P2 STG.E.U16 desc[UR20][R24.64], R4 ;  /* 0x0000000418002986 */ /* 0x0001e2000c101514 */
[----:B------:R-:W-:-:S03]  /*38e0*/  LEA R26, P2, R27, R0, 0x1 ;  /* 0x000000001b1a7211 */ /* 0x000fc600078408ff */
[----:B------:R-:W1:Y:S01]  /*38f0*/  LDS.128 R8, [R18] ;  /* 0x0000000012087984 */ /* 0x000e620000000c00 */
[-C--:B------:R-:W-:Y:S02]  /*3900*/  LEA.HI.X.SX32 R27, R27, R2.reuse, 0x1, P2 ;  /* 0x000000021b1b7211 */ /* 0x080fe400010f0eff */
[----:B------:R-:W-:Y:S02]  /*3910*/  ISETP.LT.AND P2, PT, R21, UR11, !P0 ;  /* 0x0000000b15007c0c */ /* 0x000fe4000c741270 */
[----:B------:R-:W-:Y:S01]  /*3920*/  LEA.HI.X.SX32 R21, R29, R2, 0x1, P5 ;  /* 0x000000021d157211 */ /* 0x000fe200028f0eff */
[-C--:B------:R-:W-:Y:S01]  /*3930*/  IMAD R29, R57, R16.reuse, RZ ;  /* 0x00000010391d7224 */ /* 0x080fe200078e02ff */
[----:B------:R-:W-:Y:S01]  /*3940*/  ISETP.LT.AND P5, PT, R61, UR11, !P0 ;  /* 0x0000000b3d007c0c */ /* 0x000fe2000c7a1270 */
[----:B0-----:R-:W-:Y:S01]  /*3950*/  IMAD R25, R59, R16, RZ ;  /* 0x000000103b197224 */ /* 0x001fe200078e02ff */
[----:B------:R-:W-:Y:S01]  /*3960*/  PRMT R4, R5, 0x7632, R4 ;  /* 0x0000763205047816 */ /* 0x000fe20000000004 */
[----:B------:R0:W-:Y:S03]  /*3970*/  @P6 STG.E.U16 desc[UR20][R20.64], R28 ;  /* 0x0000001c14006986 */ /* 0x0001e6000c101514 */
[----:B------:R-:W-:Y:S01]  /*3980*/  LEA R24, P6, R25, R0, 0x1 ;  /* 0x0000000019187211 */ /* 0x000fe200078c08ff */
[----:B------:R2:W-:Y:S01]  /*3990*/  @P3 STG.E.U16 desc[UR20][R26.64], R5 ;  /* 0x000000051a003986 */ /* 0x0005e2000c101514 */
[----:B------:R-:W-:-:S02]  /*39a0*/  ISETP.LT.AND P3, PT, R57, UR11, !P0 ;  /* 0x0000000b39007c0c */ /* 0x000fc4000c761270 */
[----:B------:R-:W-:Y:S02]  /*39b0*/  LEA.HI.X.SX32 R25, R25, R2, 0x1, P6 ;  /* 0x0000000219197211 */ /* 0x000fe400030f0eff */
[----:B------:R-:W-:Y:S01]  /*39c0*/  ISETP.LT.AND P6, PT, R55, UR11, !P0 ;  /* 0x0000000b37007c0c */ /* 0x000fe2000c7c1270 */
[----:B------:R3:W-:Y:S01]  /*39d0*/  @P5 STG.E.U16 desc[UR20][R22.64], R4 ;  /* 0x0000000416005986 */ /* 0x0007e2000c101514 */
[----:B0-----:R-:W-:-:S03]  /*39e0*/  LEA R20, P5, R29, R0, 0x1 ;  /* 0x000000001d147211 */ /* 0x001fc600078a08ff */
[----:B------:R0:W-:Y:S01]  /*39f0*/  @P4 STG.E.U16 desc[UR20][R24.64], R6 ;  /* 0x0000000618004986 */ /* 0x0001e2000c101514 */
[----:B------:R-:W-:Y:S01]  /*3a00*/  LEA R28, P4, R31, R0, 0x1 ;  /* 0x000000001f1c7211 */ /* 0x000fe200078808ff */
[----:B--2---:R-:W-:Y:S01]  /*3a10*/  IMAD R5, R53, R16, RZ ;  /* 0x0000001035057224 */ /* 0x004fe200078e02ff */
[----:B------:R-:W-:Y:S01]  /*3a20*/  LEA.HI.X.SX32 R21, R29, R2, 0x1, P5 ;  /* 0x000000021d157211 */ /* 0x000fe200028f0eff */
[----:B------:R-:W-:Y:S01]  /*3a30*/  IMAD R27, R51, R16, RZ ;  /* 0x00000010331b7224 */ /* 0x000fe200078e02ff */
[----:B------:R-:W-:Y:S02]  /*3a40*/  ISETP.LT.AND P5, PT, R53, UR11, !P0 ;  /* 0x0000000b35007c0c */ /* 0x000fe4000c7a1270 */
[----:B------:R-:W-:Y:S02]  /*3a50*/  LEA.HI.X.SX32 R29, R31, R2, 0x1, P4 ;  /* 0x000000021f1d7211 */ /* 0x000fe400020f0eff */
[----:B---3--:R-:W-:Y:S02]  /*3a60*/  PRMT R23, R6, 0x7632, R23 ;  /* 0x0000763206177816 */ /* 0x008fe40000000017 */
[----:B------:R-:W-:Y:S01]  /*3a70*/  ISETP.LT.AND P4, PT, R51, UR11, !P0 ;  /* 0x0000000b33007c0c */ /* 0x000fe2000c781270 */
[----:B0-----:R-:W-:-:S02]  /*3a80*/  IMAD R25, R47, R16, RZ ;  /* 0x000000102f197224 */ /* 0x001fc400078e02ff */
[----:B------:R0:W-:Y:S01]  /*3a90*/  @P3 STG.E.U16 desc[UR20][R20.64], R23 ;  /* 0x0000001714003986 */ /* 0x0001e2000c101514 */
[----:B------:R-:W-:-:S03]  /*3aa0*/  LEA R4, P3, R5, R0, 0x1 ;  /* 0x0000000005047211 */ /* 0x000fc600078608ff */
[----:B------:R2:W-:Y:S01]  /*3ab0*/  @P6 STG.E.U16 desc[UR20][R28.64], R7 ;  /* 0x000000071c006986 */ /* 0x0005e2000c101514 */
[----:B------:R-:W-:Y:S02]  /*3ac0*/  LEA.HI.X.SX32 R5, R5, R2, 0x1, P3 ;  /* 0x0000000205057211 */ /* 0x000fe400018f0eff */
[----:B------:R-:W-:Y:S02]  /*3ad0*/  LEA R22, P6, R27, R0, 0x1 ;  /* 0x000000001b167211 */ /* 0x000fe400078c08ff */
[C---:B------:R-:W-:Y:S01]  /*3ae0*/  ISETP.LT.AND P3, PT, R49.reuse, UR11, !P0 ;  /* 0x0000000b31007c0c */ /* 0x040fe2000c761270 */
[----:B------:R-:W-:Y:S01]  /*3af0*/  IMAD R49, R49, R16, RZ ;  /* 0x0000001031317224 */ /* 0x000fe200078e02ff */
[----:B0-----:R-:W-:Y:S02]  /*3b00*/  PRMT R21, R7, 0x7632, R21 ;  /* 0x0000763207157816 */ /* 0x001fe40000000015 */
[----:B------:R-:W-:Y:S01]  /*3b10*/  LEA.HI.X.SX32 R23, R27, R2, 0x1, P6 ;  /* 0x000000021b177211 */ /* 0x000fe200030f0eff */
[----:B------:R-:W-:Y:S01]  /*3b20*/  IMAD R27, R45, R16, RZ ;  /* 0x000000102d1b7224 */ /* 0x000fe200078e02ff */
[----:B------:R-:W-:Y:S01]  /*3b30*/  LEA R20, P6, R49, R0, 0x1 ;  /* 0x0000000031147211 */ /* 0x000fe200078c08ff */
[----:B------:R0:W-:Y:S01]  /*3b40*/  @P5 STG.E.U16 desc[UR20][R4.64], R21 ;  /* 0x0000001504005986 */ /* 0x0001e2000c101514 */
[----:B------:R-:W-:-:S03]  /*3b50*/  ISETP.LT.AND P5, PT, R47, UR11, !P0 ;  /* 0x0000000b2f007c0c */ /* 0x000fc6000c7a1270 */
[----:B-1----:R1:W-:Y:S01]  /*3b60*/  @P4 STG.E.U16 desc[UR20][R22.64], R8 ;  /* 0x0000000816004986 */ /* 0x0023e2000c101514 */
[----:B------:R-:W-:-:S04]  /*3b70*/  LEA R6, P4, R25, R0, 0x1 ;  /* 0x0000000019067211 */ /* 0x000fc800078808ff */
[----:B--2---:R-:W-:Y:S01]  /*3b80*/  LEA.HI.X.SX32 R7, R25, R2, 0x1, P4 ;  /* 0x0000000219077211 */ /* 0x004fe200020f0eff */
[-C--:B------:R-:W-:Y:S01]  /*3b90*/  IMAD R25, R41, R16.reuse, RZ ;  /* 0x0000001029197224 */ /* 0x080fe200078e02ff */
[C---:B------:R-:W-:Y:S01]  /*3ba0*/  ISETP.LT.AND P4, PT, R43.reuse, UR11, !P0 ;  /* 0x0000000b2b007c0c */ /* 0x040fe2000c781270 */
[----:B------:R-:W-:Y:S01]  /*3bb0*/  IMAD R43, R43, R16, RZ ;  /* 0x000000102b2b7224 */ /* 0x000fe200078e02ff */
[----:B0-----:R-:W-:Y:S02]  /*3bc0*/  LEA.HI.X.SX32 R21, R49, R2, 0x1, P6 ;  /* 0x0000000231157211 */ /* 0x001fe400030f0eff */
[----:B------:R-:W-:Y:S02]  /*3bd0*/  PRMT R5, R8, 0x7632, R5 ;  /* 0x0000763208057816 */ /* 0x000fe40000000005 */
[----:B------:R-:W-:Y:S02]  /*3be0*/  ISETP.LT.AND P6, PT, R45, UR11, !P0 ;  /* 0x0000000b2d007c0c */ /* 0x000fe4000c7c1270 */
[----:B-1----:R-:W-:Y:S01]  /*3bf0*/  LOP3.LUT R8, R17, 0x22, RZ, 0xfc, !PT ;  /* 0x0000002211087812 */ /* 0x002fe200078efcff */
[----:B------:R0:W-:Y:S01]  /*3c00*/  @P3 STG.E.U16 desc[UR20][R20.64], R5 ;  /* 0x0000000514003986 */ /* 0x0001e2000c101514 */
[----:B------:R-:W-:-:S03]  /*3c10*/  LEA R4, P3, R27, R0, 0x1 ;  /* 0x000000001b047211 */ /* 0x000fc600078608ff */
[----:B------:R1:W-:Y:S01]  /*3c20*/  @P5 STG.E.U16 desc[UR20][R6.64], R9 ;  /* 0x0000000906005986 */ /* 0x0003e2000c101514 */
[----:B------:R-:W-:Y:S02]  /*3c30*/  ISETP.LT.AND P5, PT, R41, UR11, !P0 ;  /* 0x0000000b29007c0c */ /* 0x000fe4000c7a1270 */
[----:B0-----:R-:W-:Y:S02]  /*3c40*/  LEA.HI.X.SX32 R5, R27, R2, 0x1, P3 ;  /* 0x000000021b057211 */ /* 0x001fe400018f0eff */
[----:B------:R-:W-:Y:S02]  /*3c50*/  LEA R22, P3, R43, R0, 0x1 ;  /* 0x000000002b167211 */ /* 0x000fe400078608ff */
[----:B-1----:R-:W-:Y:S02]  /*3c60*/  PRMT R7, R9, 0x7632, R7 ;  /* 0x0000763209077816 */ /* 0x002fe40000000007 */
[----:B------:R-:W-:Y:S02]  /*3c70*/  LEA.HI.X.SX32 R23, R43, R2, 0x1, P3 ;  /* 0x000000022b177211 */ /* 0x000fe400018f0eff */
[----:B------:R-:W-:Y:S01]  /*3c80*/  ISETP.LT.AND P3, PT, R19, UR11, !P0 ;  /* 0x0000000b13007c0c */ /* 0x000fe2000c761270 */
[----:B------:R0:W-:Y:S01]  /*3c90*/  @P6 STG.E.U16 desc[UR20][R4.64], R7 ;  /* 0x0000000704006986 */ /* 0x0001e2000c101514 */
[----:B------:R-:W-:Y:S01]  /*3ca0*/  LEA R20, P6, R25, R0, 0x1 ;  /* 0x0000000019147211 */ /* 0x000fe200078c08ff */
[----:B------:R-:W-:Y:S01]  /*3cb0*/  IMAD R19, R19, R16, RZ ;  /* 0x0000001013137224 */ /* 0x000fe200078e02ff */
[----:B------:R-:W-:Y:S01]  /*3cc0*/  LOP3.LUT R6, R17, 0x20, RZ, 0xfc, !PT ;  /* 0x0000002011067812 */ /* 0x000fe200078efcff */
[----:B------:R1:W-:Y:S01]  /*3cd0*/  @P4 STG.E.U16 desc[UR20][R22.64], R10 ;  /* 0x0000000a16004986 */ /* 0x0003e2000c101514 */
[----:B------:R-:W-:-:S02]  /*3ce0*/  LEA.HI.X.SX32 R21, R25, R2, 0x1, P6 ;  /* 0x0000000219157211 */ /* 0x000fc400030f0eff */
[----:B------:R-:W-:Y:S02]  /*3cf0*/  PRMT R9, R10, 0x7632, R9 ;  /* 0x000076320a097816 */ /* 0x000fe40000000009 */
[----:B------:R-:W-:Y:S02]  /*3d00*/  ISETP.LT.AND P4, PT, R6, UR11, !P0 ;  /* 0x0000000b06007c0c */ /* 0x000fe4000c781270 */
[----:B------:R-:W-:Y:S01]  /*3d10*/  LEA R6, P6, R19, R0, 0x1 ;  /* 0x0000000013067211 */ /* 0x000fe200078c08ff */
[----:B------:R2:W-:Y:S01]  /*3d20*/  @P5 STG.E.U16 desc[UR20][R20.64], R9 ;  /* 0x0000000914005986 */ /* 0x0005e2000c101514 */
[C---:B0-----:R-:W-:Y:S01]  /*3d30*/  IMAD R5, R39.reuse, R16, RZ ;  /* 0x0000001027057224 */ /* 0x041fe200078e02ff */
[----:B------:R-:W-:Y:S02]  /*3d40*/  ISETP.LT.AND P5, PT, R39, UR11, !P0 ;  /* 0x0000000b27007c0c */ /* 0x000fe4000c7a1270 */
[----:B------:R-:W-:Y:S01]  /*3d50*/  LEA.HI.X.SX32 R7, R19, R2, 0x1, P6 ;  /* 0x0000000213077211 */ /* 0x000fe200030f0eff */
[----:B------:R-:W-:Y:S01]  /*3d60*/  IMAD R19, R16, 0x2, R3 ;  /* 0x0000000210137824 */ /* 0x000fe200078e0203 */
[----:B------:R-:W-:-:S02]  /*3d70*/  LEA R4, P6, R5, R0, 0x1 ;  /* 0x0000000005047211 */ /* 0x000fc400078c08ff */
[----:B-1----:R-:W-:Y:S01]  /*3d80*/  LOP3.LUT R10, R17, 0x24, RZ, 0xfc, !PT ;  /* 0x00000024110a7812 */ /* 0x002fe200078efcff */
[----:B------:R0:W-:Y:S01]  /*3d90*/  @P3 STG.E.U16 desc[UR20][R6.64], R11 ;  /* 0x0000000b06003986 */ /* 0x0001e2000c101514 */
[----:B------:R-:W-:Y:S02]  /*3da0*/  ISETP.LT.AND P3, PT, R8, UR11, !P0 ;  /* 0x0000000b08007c0c */ /* 0x000fe4000c761270 */
[----:B------:R-:W-:Y:S02]  /*3db0*/  LEA.HI.X.SX32 R5, R5, R2, 0x1, P6 ;  /* 0x0000000205057211 */ /* 0x000fe400030f0eff */
[----:B------:R-:W-:-:S04]  /*3dc0*/  LEA R8, P6, R3, R0, 0x1 ;  /* 0x0000000003087211 */ /* 0x000fc800078c08ff */
[----:B--2---:R-:W-:Y:S01]  /*3dd0*/  LEA.HI.X.SX32 R9, R3, R2, 0x1, P6 ;  /* 0x0000000203097211 */ /* 0x004fe200030f0eff */
[----:B------:R-:W-:Y:S01]  /*3de0*/  IMAD R3, R16, 0x2, R19 ;  /* 0x0000000210037824 */ /* 0x000fe200078e0213 */
[----:B------:R-:W-:Y:S02]  /*3df0*/  ISETP.LT.AND P6, PT, R10, UR11, !P0 ;  /* 0x0000000b0a007c0c */ /* 0x000fe4000c7c1270 */
[----:B0-----:R-:W-:Y:S02]  /*3e00*/  PRMT R7, R11, 0x7632, R7 ;  /* 0x000076320b077816 */ /* 0x001fe40000000007 */
[----:B------:R-:W-:-:S03]  /*3e10*/  LOP3.LUT R6, R17, 0x28, RZ, 0xfc, !PT ;  /* 0x0000002811067812 */ /* 0x000fc600078efcff */
[----:B------:R0:W-:Y:S01]  /*3e20*/  @P5 STG.E.U16 desc[UR20][R4.64], R7 ;  /* 0x0000000704005986 */ /* 0x0001e2000c101514 */
[----:B------:R-:W-:-:S03]  /*3e30*/  LEA R20, P5, R19, R0, 0x1 ;  /* 0x0000000013147211 */ /* 0x000fc600078a08ff */
[----:B------:R1:W-:Y:S01]  /*3e40*/  @P4 STG.E.U16 desc[UR20][R8.64], R12 ;  /* 0x0000000c08004986 */ /* 0x0003e2000c101514 */
[----:B------:R-:W-:Y:S02]  /*3e50*/  LEA.HI.X.SX32 R21, R19, R2, 0x1, P5 ;  /* 0x0000000213157211 */ /* 0x000fe400028f0eff */
[----:B------:R-:W-:Y:S02]  /*3e60*/  LEA R10, P5, R3, R0, 0x1 ;  /* 0x00000000030a7211 */ /* 0x000fe400078a08ff */
[----:B------:R-:W-:Y:S02]  /*3e70*/  ISETP.LT.AND P4, PT, R6, UR11, !P0 ;  /* 0x0000000b06007c0c */ /* 0x000fe4000c781270 */
[----:B------:R-:W-:Y:S01]  /*3e80*/  LOP3.LUT R6, R17, 0x26, RZ, 0xfc, !PT ;  /* 0x0000002611067812 */ /* 0x000fe200078efcff */
[C---:B0-----:R-:W-:Y:S01]  /*3e90*/  IMAD R5, R16.reuse, 0x2, R3 ;  /* 0x0000000210057824 */ /* 0x041fe200078e0203 */
[----:B------:R-:W-:Y:S02]  /*3ea0*/  LEA.HI.X.SX32 R11, R3, R2, 0x1, P5 ;  /* 0x00000002030b7211 */ /* 0x000fe400028f0eff */
[----:B------:R-:W-:Y:S01]  /*3eb0*/  LOP3.LUT R4, R17, 0x2a, RZ, 0xfc, !PT ;  /* 0x0000002a11047812 */ /* 0x000fe200078efcff */
[----:B------:R-:W-:Y:S01]  /*3ec0*/  IMAD R3, R16, 0x2, R5 ;  /* 0x0000000210037824 */ /* 0x000fe200078e0205 */
[----:B-1----:R-:W-:-:S02]  /*3ed0*/  PRMT R9, R12, 0x7632, R9 ;  /* 0x000076320c097816 */ /* 0x002fc40000000009 */
[----:B------:R-:W-:Y:S02]  /*3ee0*/  LEA R8, P5, R5, R0, 0x1 ;  /* 0x0000000005087211 */ /* 0x000fe400078a08ff */
[----:B------:R-:W-:Y:S01]  /*3ef0*/  LOP3.LUT R12, R17, 0x2c, RZ, 0xfc, !PT ;  /* 0x0000002c110c7812 */ /* 0x000fe200078efcff */
[----:B------:R0:W-:Y:S01]  /*3f00*/  @P3 STG.E.U16 desc[UR20][R20.64], R9 ;  /* 0x0000000914003986 */ /* 0x0001e2000c101514 */
[----:B------:R-:W-:-:S03]  /*3f10*/  ISETP.LT.AND P3, PT, R6, UR11, !P0 ;  /* 0x0000000b06007c0c */ /* 0x000fc6000c761270 */
[----:B------:R1:W-:Y:S01]  /*3f20*/  @P6 STG.E.U16 desc[UR20][R10.64], R13 ;  /* 0x0000000d0a006986 */ /* 0x0003e2000c101514 */
[----:B------:R-:W-:Y:S02]  /*3f30*/  ISETP.LT.AND P6, PT, R4, UR11, !P0 ;  /* 0x0000000b04007c0c */ /* 0x000fe4000c7c1270 */
[----:B0-----:R-:W-:Y:S02]  /*3f40*/  LEA.HI.X.SX32 R9, R5, R2, 0x1, P5 ;  /* 0x0000000205097211 */ /* 0x001fe400028f0eff */
[----:B------:R-:W0:Y:S01]  /*3f50*/  LDS.128 R4, [R18+0x1000] ;  /* 0x0010000012047984 */ /* 0x000e220000000c00 */
[----:B------:R-:W-:Y:S02]  /*3f60*/  LEA R22, P5, R3, R0, 0x1 ;  /* 0x0000000003167211 */ /* 0x000fe400078a08ff */
[----:B-1----:R-:W-:Y:S01]  /*3f70*/  PRMT R11, R13, 0x7632, R11 ;  /* 0x000076320d0b7816 */ /* 0x002fe2000000000b */
[----:B------:R-:W-:Y:S01]  /*3f80*/  VIADD R13, R37, 0x2e ;  /* 0x0000002e250d7836 */ /* 0x000fe20000000000 */
[----:B------:R-:W-:Y:S01]  /*3f90*/  LEA.HI.X.SX32 R23, R3, R2, 0x1, P5 ;  /* 0x0000000203177211 */ /* 0x000fe200028f0eff */
[----:B------:R-:W-:-:S02]  /*3fa0*/  IMAD R3, R16, 0x2, R3 ;  /* 0x0000000210037824 */ /* 0x000fc400078e0203 */
[----:B------:R1:W-:Y:S01]  /*3fb0*/  @P3 STG.E.U16 desc[UR20][R8.64], R11 ;  /* 0x0000000b08003986 */ /* 0x0003e2000c101514 */
[----:B------:R-:W-:Y:S01]  /*3fc0*/  ISETP.LT.AND P3, PT, R12, UR11, !P0 ;  /* 0x0000000b0c007c0c */ /* 0x000fe2000c761270 */
[----:B------:R-:W-:Y:S01]  /*3fd0*/  IMAD R19, R16, 0x2, R3 ;  /* 0x0000000210137824 */ /* 0x000fe200078e0203 */
[----:B------:R-:W-:Y:S01]  /*3fe0*/  ISETP.LT.AND P5, PT, R13, UR11, !P0 ;  /* 0x0000000b0d007c0c */ /* 0x000fe2000c7a1270 */
[----:B------:R2:W-:Y:S01]  /*3ff0*/  @P4 STG.E.U16 desc[UR20][R22.64], R14 ;  /* 0x0000000e16004986 */ /* 0x0005e2000c101514 */
[----:B------:R-:W-:Y:S01]  /*4000*/  LEA R10, P4, R3, R0, 0x1 ;  /* 0x00000000030a7211 */ /* 0x000fe200078808ff */
[----:B------:R-:W-:Y:S01]  /*4010*/  VIADD R37, R37, 0x3e ;  /* 0x0000003e25257836 */ /* 0x000fe20000000000 */
[----:B-1----:R-:W-:Y:S02]  /*4020*/  PRMT R9, R14, 0x7632, R9 ;  /* 0x000076320e097816 */ /* 0x002fe40000000009 */
[----:B------:R-:W-:Y:S01]  /*4030*/  LEA.HI.X.SX32 R11, R3, R2, 0x1, P4 ;  /* 0x00000002030b7211 */ /* 0x000fe200020f0eff */
[----:B------:R-:W-:Y:S01]  /*4040*/  IMAD R3, R13, R16, RZ ;  /* 0x000000100d037224 */ /* 0x000fe200078e02ff */
[----:B------:R-:W-:-:S02]  /*4050*/  LEA R8, P4, R19, R0, 0x1 ;  /* 0x0000000013087211 */ /* 0x000fc400078808ff */
[----:B------:R-:W-:Y:S01]  /*4060*/  LOP3.LUT R13, R17, 0x30, RZ, 0xfc, !PT ;  /* 0x00000030110d7812 */ /* 0x000fe200078efcff */
[----:B------:R1:W-:Y:S01]  /*4070*/  @P6 STG.E.U16 desc[UR20][R10.64], R9 ;  /* 0x000000090a006986 */ /* 0x0003e2000c101514 */
[----:B------:R-:W-:Y:S02]  /*4080*/  LEA R12, P6, R3, R0, 0x1 ;  /* 0x00000000030c7211 */ /* 0x000fe400078c08ff */
[----:B--2---:R-:W-:Y:S02]  /*4090*/  LOP3.LUT R14, R17, 0x34, RZ, 0xfc, !PT ;  /* 0x00000034110e7812 */ /* 0x004fe400078efcff */
[-C--:B-1----:R-:W-:Y:S01]  /*40a0*/  LEA.HI.X.SX32 R9, R19, R2.reuse, 0x1, P4 ;  /* 0x0000000213097211 */ /* 0x082fe200020f0eff */
[C---:B------:R-:W-:Y:S01]  /*40b0*/  IMAD R19, R16.reuse, 0x4, R19 ;  /* 0x0000000410137824 */ /* 0x040fe200078e0213 */
[----:B------:R-:W-:Y:S02]  /*40c0*/  ISETP.LT.AND P4, PT, R13, UR11, !P0 ;  /* 0x0000000b0d007c0c */ /* 0x000fe4000c781270 */
[----:B------:R-:W-:Y:S01]  /*40d0*/  LEA.HI.X.SX32 R13, R3, R2, 0x1, P6 ;  /* 0x00000002030d7211 */ /* 0x000fe200030f0eff */
[----:B------:R-:W-:Y:S01]  /*40e0*/  @P3 STG.E.U16 desc[UR20][R8.64], R15 ;  /* 0x0000000f08003986 */ /* 0x000fe2000c101514 */
[----:B------:R-:W-:Y:S01]  /*40f0*/  PRMT R11, R15, 0x7632, R11 ;  /* 0x000076320f0b7816 */ /* 0x000fe2000000000b */
[----:B------:R-:W-:Y:S01]  /*4100*/  IMAD R3, R16, 0x2, R19 ;  /* 0x0000000210037824 */ /* 0x000fe200078e0213 */
[----:B------:R-:W-:-:S02]  /*4110*/  ISETP.LT.AND P3, PT, R14, UR11, !P0 ;  /* 0x0000000b0e007c0c */ /* 0x000fc4000c761270 */
[----:B------:R-:W-:Y:S01]  /*4120*/  LEA R10, P6, R19, R0, 0x1 ;  /* 0x00000000130a7211 */ /* 0x000fe200078c08ff */
[----:B------:R1:W-:Y:S01]  /*4130*/  @P5 STG.E.U16 desc[UR20][R12.64], R11 ;  /* 0x0000000b0c005986 */ /* 0x0003e2000c101514 */
[----:B------:R-:W-:Y:S01]  /*4140*/  LOP3.LUT R14, R17, 0x32, RZ, 0xfc, !PT ;  /* 0x00000032110e7812 */ /* 0x000fe200078efcff */
[----:B------:R-:W-:-:S03]  /*4150*/  IMAD R21, R16, 0x2, R3 ;  /* 0x0000000210157824 */ /* 0x000fc600078e0203 */
[----:B------:R-:W-:Y:S02]  /*4160*/  ISETP.LT.AND P5, PT, R14, UR11, !P0 ;  /* 0x0000000b0e007c0c */ /* 0x000fe4000c7a1270 */
[----:B------:R-:W-:Y:S02]  /*4170*/  LOP3.LUT R14, R17, 0x38, RZ, 0xfc, !PT ;  /* 0x00000038110e7812 */ /* 0x000fe400078efcff */
[----:B-1----:R-:W-:Y:S02]  /*4180*/  LEA.HI.X.SX32 R11, R19, R2, 0x1, P6 ;  /* 0x00000002130b7211 */ /* 0x002fe400030f0eff */
[----:B------:R-:W-:Y:S02]  /*4190*/  LEA R18, P6, R3, R0, 0x1 ;  /* 0x0000000003127211 */ /* 0x000fe400078c08ff */
[----:B------:R-:W-:Y:S01]  /*41a0*/  LOP3.LUT R12, R17, 0x36, RZ, 0xfc, !PT ;  /* 0x00000036110c7812 */ /* 0x000fe200078efcff */
[----:B0-----:R0:W-:Y:S01]  /*41b0*/  @P4 STG.E.U16 desc[UR20][R10.64], R4 ;  /* 0x000000040a004986 */ /* 0x0011e2000c101514 */
[----:B------:R-:W-:Y:S01]  /*41c0*/  LEA.HI.X.SX32 R19, R3, R2, 0x1, P6 ;  /* 0x0000000203137211 */ /* 0x000fe200030f0eff */
[----:B------:R-:W-:Y:S01]  /*41d0*/  IMAD R3, R16, 0x2, R21 ;  /* 0x0000000210037824 */ /* 0x000fe200078e0215 */
[----:B------:R-:W-:-:S02]  /*41e0*/  LEA R8, P6, R21, R0, 0x1 ;  /* 0x0000000015087211 */ /* 0x000fc400078c08ff */
[----:B------:R-:W-:Y:S01]  /*41f0*/  ISETP.LT.AND P4, PT, R14, UR11, !P0 ;  /* 0x0000000b0e007c0c */ /* 0x000fe2000c781270 */
[----:B------:R-:W-:Y:S01]  /*4200*/  IMAD R13, R16, 0x2, R3 ;  /* 0x00000002100d7824 */ /* 0x000fe200078e0203 */
[----:B------:R-:W-:-:S03]  /*4210*/  LEA.HI.X.SX32 R9, R21, R2, 0x1, P6 ;  /* 0x0000000215097211 */ /* 0x000fc600030f0eff */
[----:B------:R-:W-:Y:S01]  /*4220*/  IMAD R15, R16, 0x2, R13 ;  /* 0x00000002100f7824 */ /* 0x000fe200078e020d */
[----:B0-----:R-:W-:Y:S02]  /*4230*/  PRMT R11, R4, 0x7632, R11 ;  /* 0x00007632040b7816 */ /* 0x001fe4000000000b */
[----:B------:R-:W-:Y:S01]  /*4240*/  LOP3.LUT R4, R17, 0x3a, RZ, 0xfc, !PT ;  /* 0x0000003a11047812 */ /* 0x000fe200078efcff */
[----:B------:R-:W-:Y:S02]  /*4250*/  IMAD R17, R37, R16, RZ ;  /* 0x0000001025117224 */ /* 0x000fe400078e02ff */
[----:B------:R0:W-:Y:S01]  /*4260*/  @P5 STG.E.U16 desc[UR20][R18.64], R11 ;  /* 0x0000000b12005986 */ /* 0x0001e2000c101514 */
[----:B------:R-:W-:Y:S02]  /*4270*/  ISETP.LT.AND P5, PT, R12, UR11, !P0 ;  /* 0x0000000b0c007c0c */ /* 0x000fe4000c7a1270 */
[-C--:B------:R-:W-:Y:S01]  /*4280*/  LEA R12, P6, R13, R0.reuse, 0x1 ;  /* 0x000000000d0c7211 */ /* 0x080fe200078c08ff */
[----:B------:R1:W-:Y:S01]  /*4290*/  @P3 STG.E.U16 desc[UR20][R8.64], R5 ;  /* 0x0000000508003986 */ /* 0x0003e2000c101514 */
[----:B------:R-:W-:-:S02]  /*42a0*/  LEA R10, P3, R3, R0, 0x1 ;  /* 0x00000000030a7211 */ /* 0x000fc400078608ff */
[-C--:B------:R-:W-:Y:S02]  /*42b0*/  LEA.HI.X.SX32 R13, R13, R2.reuse, 0x1, P6 ;  /* 0x000000020d0d7211 */ /* 0x080fe400030f0eff */
[----:B0-----:R-:W-:Y:S01]  /*42c0*/  LEA.HI.X.SX32 R11, R3, R2, 0x1, P3 ;  /* 0x00000002030b7211 */ /* 0x001fe200018f0eff */
[----:B------:R-:W-:Y:S01]  /*42d0*/  IMAD R3, R16, 0x2, R15 ;  /* 0x0000000210037824 */ /* 0x000fe200078e020f */
[----:B------:R-:W-:-:S04]  /*42e0*/  LEA R14, P3, R15, R0, 0x1 ;  /* 0x000000000f0e7211 */ /* 0x000fc800078608ff */
[----:B-1----:R-:W-:Y:S02]  /*42f0*/  LEA R8, P6, R3, R0, 0x1 ;  /* 0x0000000003087211 */ /* 0x002fe400078c08ff */
[-C--:B------:R-:W-:Y:S02]  /*4300*/  LEA.HI.X.SX32 R15, R15, R2.reuse, 0x1, P3 ;  /* 0x000000020f0f7211 */ /* 0x080fe400018f0eff */
[----:B------:R-:W-:Y:S02]  /*4310*/  ISETP.LT.AND P3, PT, R4, UR11, !P0 ;  /* 0x0000000b04007c0c */ /* 0x000fe4000c761270 */
[----:B------:R-:W-:Y:S02]  /*4320*/  ISETP.LT.AND P0, PT, R37, UR11, !P0 ;  /* 0x0000000b25007c0c */ /* 0x000fe4000c701270 */
[----:B------:R-:W-:Y:S02]  /*4330*/  LEA.HI.X.SX32 R9, R3, R2, 0x1, P6 ;  /* 0x0000000203097211 */ /* 0x000fe400030f0eff */
[----:B------:R-:W-:-:S02]  /*4340*/  LEA R4, P6, R17, R0, 0x1 ;  /* 0x0000000011047211 */ /* 0x000fc400078c08ff */
[----:B------:R-:W-:Y:S02]  /*4350*/  PRMT R0, R5, 0x7632, R0 ;  /* 0x0000763205007816 */ /* 0x000fe40000000000 */
[----:B------:R-:W-:Y:S02]  /*4360*/  LEA.HI.X.SX32 R5, R17, R2, 0x1, P6 ;  /* 0x0000000211057211 */ /* 0x000fe400030f0eff */
[----:B------:R-:W-:Y:S01]  /*4370*/  PRMT R2, R6, 0x7632, R2 ;  /* 0x0000763206027816 */ /* 0x000fe20000000002 */
[----:B------:R0:W-:Y:S01]  /*4380*/  @P5 STG.E.U16 desc[UR20][R10.64], R0 ;  /* 0x000000000a005986 */ /* 0x0001e2000c101514 */
[----:B------:R-:W-:-:S03]  /*4390*/  PRMT R3, R7, 0x7632, R3 ;  /* 0x0000763207037816 */ /* 0x000fc60000000003 */
[----:B------:R0:W-:Y:S04]  /*43a0*/  @P4 STG.E.U16 desc[UR20][R12.64], R6 ;  /* 0x000000060c004986 */ /* 0x0001e8000c101514 */
[----:B------:R0:W-:Y:S04]  /*43b0*/  @P3 STG.E.U16 desc[UR20][R14.64], R2 ;  /* 0x000000020e003986 */ /* 0x0001e8000c101514 */
[----:B------:R0:W-:Y:S04]  /*43c0*/  @P2 STG.E.U16 desc[UR20][R8.64], R7 ;  /* 0x0000000708002986 */ /* 0x0001e8000c101514 */
[----:B------:R0:W-:Y:S01]  /*43d0*/  @P0 STG.E.U16 desc[UR20][R4.64], R3 ;  /* 0x0000000304000986 */ /* 0x0001e2000c101514 */
[----:B------:R-:W-:Y:S06]  /*43e0*/  BAR.SYNC.DEFER_BLOCKING 0x0 ;  /* 0x0000000000007b1d */ /* 0x000fec0000010000 */
[----:B------:R-:W-:Y:S05]  /*43f0*/  @P1 BRA `(.L_x_19) ;  /* 0x00000000009c1947 */ /* 0x000fea0003800000 */
[----:B------:R-:W1:Y:S01]  /*4400*/  S2UR UR5, SR_CgaCtaId ;  /* 0x00000000000579c3 */ /* 0x000e620000008800 */
[----:B------:R-:W-:Y:S01]  /*4410*/  NOP ;  /* 0x0000000000007918 */ /* 0x000fe20000000000 */
[----:B------:R-:W-:Y:S01]  /*4420*/  UMOV UR4, 0x50 ;  /* 0x0000005000047882 */ /* 0x000fe20000000000 */
[----:B0-----:R-:W-:Y:S02]  /*4430*/  IMAD.U32 R0, RZ, RZ, UR19 ;  /* 0x00000013ff007e24 */ /* 0x001fe4000f8e00ff */
[----:B------:R-:W-:-:S03]  /*4440*/  IMAD.MOV.U32 R3, RZ, RZ, 0x1 ;  /* 0x00000001ff037424 */ /* 0x000fc600078e00ff */
[----:B------:R-:W-:-:S04]  /*4450*/  LOP3.LUT R0, R0, 0xffff, RZ, 0xc0, !PT ;  /* 0x0000ffff00007812 */ /* 0x000fc800078ec0ff */
[----:B------:R-:W-:-:S05]  /*4460*/  SHF.R.U32.HI R0, RZ, 0x5, R0 ;  /* 0x00000005ff007819 */ /* 0x000fca0000011600 */
[----:B------:R-:W-:Y:S01]  /*4470*/  VIADD R2, R0, 0x10 ;  /* 0x0000001000027836 */ /* 0x000fe20000000000 */
[----:B------:R-:W-:Y:S01]  /*4480*/  SHF.L.U32 R0, R3, R0, RZ ;  /* 0x0000000003007219 */ /* 0x000fe200000006ff */
[----:B-1----:R-:W-:-:S03]  /*4490*/  ULEA UR6, UR5, UR4, 0x18 ;  /* 0x0000000405067291 */ /* 0x002fc6000f8ec0ff */
[----:B------:R-:W-:-:S04]  /*44a0*/  SHF.L.U32 R3, R3, R2, RZ ;  /* 0x0000000203037219 */ /* 0x000fc800000006ff */
[----:B------:R-:W-:Y:S02]  /*44b0*/  LOP3.LUT R0, R3, R0, RZ, 0xfc, !PT ;  /* 0x0000000003007212 */ /* 0x000fe400078efcff */
[----:B------:R-:W0:Y:S02]  /*44c0*/  LDS R5, [UR6] ;  /* 0x00000006ff057984 */ /* 0x000e240008000800 */
[C---:B------:R-:W-:Y:S02]  /*44d0*/  LOP3.LUT R2, R0.reuse, 0xffff, RZ, 0xc0, !PT ;  /* 0x0000ffff00027812 */ /* 0x040fe400078ec0ff */
[----:B0-----:R-:W-:-:S04]  /*44e0*/  LOP3.LUT R3, R0, 0xffff, R5, 0x80, !PT ;  /* 0x0000ffff00037812 */ /* 0x001fc800078e8005 */
[----:B------:R-:W-:-:S13]  /*44f0*/  ISETP.NE.AND P0, PT, R3, R2, PT ;  /* 0x000000020300720c */ /* 0x000fda0003f05270 */
[----:B------:R-:W-:Y:S05]  /*4500*/  @P0 BRA `(.L_x_20) ;  /* 0x0000000000500947 */ /* 0x000fea0003800000 */
[----:B------:R-:W-:Y:S02]  /*4510*/  SHF.R.U32.HI R5, RZ, 0x10, R5 ;  /* 0x00000010ff057819 */ /* 0x000fe40000011605 */
[----:B------:R-:W-:-:S04]  /*4520*/  SHF.R.U32.HI R2, RZ, 0x10, R0 ;  /* 0x00000010ff027819 */ /* 0x000fc80000011600 */
[----:B------:R-:W-:-:S04]  /*4530*/  LOP3.LUT R5, R5, R2, RZ, 0xc0, !PT ;  /* 0x0000000205057212 */ /* 0x000fc800078ec0ff */
[----:B------:R-:W-:-:S13]  /*4540*/  ISETP.NE.AND P0, PT, R5, R2, PT ;  /* 0x000000020500720c */ /* 0x000fda0003f05270 */
[----:B------:R-:W-:Y:S05]  /*4550*/  @P0 BRA `(.L_x_21) ;  /* 0x0000000000300947 */ /* 0x000fea0003800000 */
[----:B------:R-:W-:Y:S01]  /*4560*/  R2UR UR4, R0 ;  /* 0x00000000000472ca */ /* 0x000fe200000e0000 */
[----:B------:R-:W-:Y:S01]  /*4570*/  VOTEU.ANY UR5, UPT, PT ;  /* 0x0000000000057886 */ /* 0x000fe200038e0100 */
[----:B------:R-:W0:Y:S01]  /*4580*/  S2R R0, SR_LANEID ;  /* 0x0000000000007919 */ /* 0x000e220000000000 */
[----:B------:R-:W-:-:S10]  /*4590*/  UFLO.U32 UR5, UR5 ;  /* 0x00000005000572bd */ /* 0x000fd400080e0000 */
[----:B------:R-:W-:-:S06]  /*45a0*/  ULOP3.LUT UR4, URZ, UR4, URZ, 0x33, !UPT ;  /* 0x00000004ff047292 */ /* 0x000fcc000f8e33ff */
[----:B------:R-:W-:-:S04]  /*45b0*/  IMAD.U32 R2, RZ, RZ, UR4 ;  /* 0x00000004ff027e24 */ /* 0x000fc8000f8e00ff */
[----:B------:R-:W1:Y:S02]  /*45c0*/  REDUX UR7, R2 ;  /* 0x00000000020773c4 */ /* 0x000e640000000000 */
[----:B------:R2:W-:Y:S01]  /*45d0*/  UTCATOMSWS.AND URZ, UR4 ;  /* 0x0000000400ff79e3 */ /* 0x0005e20008000000 */
[----:B0-----:R-:W-:Y:S01]  /*45e0*/  ISETP.EQ.U32.AND P0, PT, R0, UR5, PT ;  /* 0x0000000500007c0c */ /* 0x001fe2000bf02070 */
[----:B-1----:R-:W-:-:S12]  /*45f0*/  IMAD.U32 R0, RZ, RZ, UR7 ;  /* 0x00000007ff007e24 */ /* 0x002fd8000f8e00ff */
[----:B------:R2:W-:Y:S01]  /*4600*/  @P0 ATOMS.AND RZ, [UR6], R0 ;  /* 0x00000000ffff098c */ /* 0x0005e2000a800006 */
[----:B------:R-:W-:Y:S05]  /*4610*/  BRA `(.L_x_19) ;  /* 0x0000000000147947 */ /* 0x000fea0003800000 */
.L_x_21:
[----:B------:R-:W-:-:S07]  /*4620*/  MOV R2, 0x4640 ;  /* 0x0000464000027802 */ /* 0x000fce0000000f00 */
[----:B------:R-:W-:Y:S05]  /*4630*/  CALL.REL.NOINC `($__internal_0_$__cuda_sm10x_tcgen05_guardrail_trap_col_being_dealloced_not_returned_by_alloc) ;  /* 0x00000000005c7944 */ /* 0x000fea0003c00000 */
[----:B------:R-:W-:Y:S05]  /*4640*/  BRA `(.L_x_19) ;  /* 0x0000000000087947 */ /* 0x000fea0003800000 */
.L_x_20:
[----:B------:R-:W-:-:S07]  /*4650*/  MOV R2, 0x4670 ;  /* 0x0000467000027802 */ /* 0x000fce0000000f00 */
[----:B------:R-:W-:Y:S05]  /*4660*/  CALL.REL.NOINC `($__internal_2_$__cuda_sm10x_tcgen05_guardrail_trap_unallocated_columns_being_dealloced) ;  /* 0x0000000000687944 */ /* 0x000fea0003c00000 */
.L_x_19:
[----:B------:R-:W-:Y:S01]  /*4670*/  NOP ;  /* 0x0000000000007918 */ /* 0x000fe20000000000 */
[----:B--2---:R-:W-:Y:S05]  /*4680*/  EXIT ;  /* 0x000000000000794d */ /* 0x004fea0003800000 */
.L_x_7:
[----:B------:R-:W-:-:S07]  /*4690*/  IMAD.MOV.U32 R3, RZ, RZ, R2 ;  /* 0x000000ffff037224 */ /* 0x000fce00078e0002 */
.L_x_22:
[----:B-1----:R1:W2:Y:S02]  /*46a0*/  SYNCS.PHASECHK.TRANS64.TRYWAIT P2, [R7+URZ], R3 ;  /* 0x00000003070075a7 */ /* 0x0022a400080411ff */
[----:B--2---:R-:W-:Y:S05]  /*46b0*/  @!P2 NANOSLEEP.SYNCS 0x989680 ;  /* 0x009896800000a95d */ /* 0x004fea0003900000 */
[----:B------:R-:W2:Y:S02]  /*46c0*/  @!P2 SYNCS.PHASECHK.TRANS64 P2, [R7+URZ], R3 ;  /* 0x000000030700a5a7 */ /* 0x000ea400080410ff */
[----:B--2---:R-:W-:Y:S05]  /*46d0*/  @!P2 BRA `(.L_x_22) ;  /* 0xfffffffc00f0a947 */ /* 0x004fea000383ffff */
[----:B------:R-:W-:Y:S05]  /*46e0*/  BRA `(.L_x_6) ;  /* 0xffffffbc000c7947 */ /* 0x000fea000383ffff */
.L_x_10:
[----:B------:R-:W-:-:S07]  /*46f0*/  IMAD.MOV.U32 R3, RZ, RZ, R2 ;  /* 0x000000ffff037224 */ /* 0x000fce00078e0002 */
.L_x_23:
[----:B-1----:R1:W2:Y:S02]  /*4700*/  SYNCS.PHASECHK.TRANS64.TRYWAIT P0, [R9+URZ], R3 ;  /* 0x00000003090075a7 */ /* 0x0022a400080011ff */
[----:B--2---:R-:W-:Y:S05]  /*4710*/  @!P0 NANOSLEEP.SYNCS 0x989680 ;  /* 0x009896800000895d */ /* 0x004fea0003900000 */
[----:B------:R-:W2:Y:S02]  /*4720*/  @!P0 SYNCS.PHASECHK.TRANS64 P0, [R9+URZ], R3 ;  /* 0x00000003090085a7 */ /* 0x000ea400080010ff */
[----:B--2---:R-:W-:Y:S05]  /*4730*/  @!P0 BRA `(.L_x_23) ;  /* 0xfffffffc00f08947 */ /* 0x004fea000383ffff */
[----:B------:R-:W-:Y:S05]  /*4740*/  BRA `(.L_x_9) ;  /* 0xffffffbc006c7947 */ /* 0x000fea000383ffff */
.L_x_14:
[----:B------:R-:W0:Y:S02]  /*4750*/  SYNCS.PHASECHK.TRANS64.TRYWAIT P3, [UR12], R16 ;  /* 0x00000010ff0075a7 */ /* 0x000e24000806110c */
[----:B0-----:R-:W-:Y:S05]  /*4760*/  @!P3 BRA `(.L_x_14) ;  /* 0xfffffffc00f8b947 */ /* 0x001fea000383ffff */
[----:B------:R-:W-:Y:S05]  /*4770*/  BRA `(.L_x_24) ;  /* 0xffffffe000b47947 */ /* 0x000fea000383ffff */
.L_x_18:
[----:B------:R-:W1:Y:S02]  /*4780*/  SYNCS.PHASECHK.TRANS64.TRYWAIT P0, [UR12], R4 ;  /* 0x00000004ff0075a7 */ /* 0x000e64000800110c */
[----:B-1----:R-:W-:Y:S05]  /*4790*/  @!P0 BRA `(.L_x_18) ;  /* 0xfffffffc00f88947 */ /* 0x002fea000383ffff */
[----:B------:R-:W-:Y:S05]  /*47a0*/  BRA `(.L_x_17) ;  /* 0xffffffec00147947 */ /* 0x000fea000383ffff */
        .weak           $__internal_0_$__cuda_sm10x_tcgen05_guardrail_trap_col_being_dealloced_not_returned_by_alloc
        .type           $__internal_0_$__cuda_sm10x_tcgen05_guardrail_trap_col_being_dealloced_not_returned_by_alloc,@function
        .size           $__internal_0_$__cuda_sm10x_tcgen05_guardrail_trap_col_being_dealloced_not_returned_by_alloc,($__internal_1_$__cuda_sm10x_tcgen05_guardrail_trap_phase_invalid_during_alloc - $__internal_0_$__cuda_sm10x_tcgen05_guardrail_trap_col_being_dealloced_not_returned_by_alloc)
$__internal_0_$__cuda_sm10x_tcgen05_guardrail_trap_col_being_dealloced_not_returned_by_alloc:
[----:B------:R-:W-:Y:S05]  /*47b0*/  BPT.TRAP 0x1 ;  /* 0x000000040000795c */ /* 0x000fea0000300000 */
[----:B------:R-:W-:-:S04]  /*47c0*/  IMAD.MOV.U32 R3, RZ, RZ, 0x0 ;  /* 0x00000000ff037424 */ /* 0x000fc800078e00ff */
[----:B------:R-:W-:Y:S05]  /*47d0*/  RET.REL.NODEC R2 `(matmul_kernel) ;  /* 0xffffffb802087950 */ /* 0x000fea0003c3ffff */
        .weak           $__internal_1_$__cuda_sm10x_tcgen05_guardrail_trap_phase_invalid_during_alloc
        .type           $__internal_1_$__cuda_sm10x_tcgen05_guardrail_trap_phase_invalid_during_alloc,@function
        .size           $__internal_1_$__cuda_sm10x_tcgen05_guardrail_trap_phase_invalid_during_alloc,($__internal_2_$__cuda_sm10x_tcgen05_guardrail_trap_unallocated_columns_being_dealloced - $__internal_1_$__cuda_sm10x_tcgen05_guardrail_trap_phase_invalid_during_alloc)
$__internal_1_$__cuda_sm10x_tcgen05_guardrail_trap_phase_invalid_during_alloc:
[----:B------:R-:W-:Y:S05]  /*47e0*/  BPT.TRAP 0x1 ;  /* 0x000000040000795c */ /* 0x000fea0000300000 */
[----:B------:R-:W-:-:S04]  /*47f0*/  IMAD.MOV.U32 R3, RZ, RZ, 0x0 ;  /* 0x00000000ff037424 */ /* 0x000fc800078e00ff */
[----:B------:R-:W-:Y:S05]  /*4800*/  RET.REL.NODEC R2 `(matmul_kernel) ;  /* 0xffffffb402fc7950 */ /* 0x000fea0003c3ffff */
        .weak           $__internal_2_$__cuda_sm10x_tcgen05_guardrail_trap_unallocated_columns_being_dealloced
        .type           $__internal_2_$__cuda_sm10x_tcgen05_guardrail_trap_unallocated_columns_being_dealloced,@function
        .size           $__internal_2_$__cuda_sm10x_tcgen05_guardrail_trap_unallocated_columns_being_dealloced,(.L_x_28 - $__internal_2_$__cuda_sm10x_tcgen05_guardrail_trap_unallocated_columns_being_dealloced)
$__internal_2_$__cuda_sm10x_tcgen05_guardrail_trap_unallocated_columns_being_dealloced:
[----:B------:R-:W-:Y:S05]  /*4810*/  BPT.TRAP 0x1 ;  /* 0x000000040000795c */ /* 0x000fea0000300000 */
[----:B------:R-:W-:-:S04]  /*4820*/  IMAD.MOV.U32 R3, RZ, RZ, 0x0 ;  /* 0x00000000ff037424 */ /* 0x000fc800078e00ff */
[----:B------:R-:W-:Y:S05]  /*4830*/  RET.REL.NODEC R2 `(matmul_kernel) ;  /* 0xffffffb402f07950 */ /* 0x000fea0003c3ffff */
.L_x_25:
[----:B------:R-:W-:-:S00]  /*4840*/  BRA `(.L_x_25) ;  /* 0xfffffffc00fc7947 */ /* 0x000fc0000383ffff */
[----:B------:R-:W-:-:S00]  /*4850*/  NOP ;  /* 0x0000000000007918 */ /* 0x000fc00000000000 */
        /* <DEDUP_REMOVED lines=10> */
.L_x_28:


//--------------------- .nv.shared.matmul_kernel  --------------------------
	.section	.nv.shared.matmul_kernel,"aw",@nobits
	.sectionflags	@""
	.align	16
	.zero		1024


//--------------------- .nv.shared.reserved.0     --------------------------
	.section	.nv.shared.reserved.0,"aw",@nobits
	.align	8
	.weak		__nv_reservedSMEM_offset_0_alias
	.size		__nv_reservedSMEM_offset_0_alias, 0, 64
	.other		__nv_reservedSMEM_offset_0_alias,@"STO_CUDA_RESERVED_SHARED STV_DEFAULT"
__nv_reservedSMEM_offset_0_alias:
	.zero		0
.nv.shared.reserved.0:
	.zero		64
	.weak		__nv_reservedSMEM_allocation_phase
	.type		__nv_reservedSMEM_allocation_phase,@object
	.size		__nv_reservedSMEM_allocation_phase,(.L_0 - __nv_reservedSMEM_allocation_phase)
__nv_reservedSMEM_allocation_phase:
	.zero		1
.L_0:
	.zero		7
	.weak		__nv_reservedSMEM_devtool_atexit_pc
	.type		__nv_reservedSMEM_devtool_atexit_pc,@object
	.size		__nv_reservedSMEM_devtool_atexit_pc,(__nv_reservedSMEM_allocation_mask - __nv_reservedSMEM_devtool_atexit_pc)
__nv_reservedSMEM_devtool_atexit_pc:
	.zero		8
	.weak		__nv_reservedSMEM_allocation_mask
	.type		__nv_reservedSMEM_allocation_mask,@object
	.size		__nv_reservedSMEM_allocation_mask,(.L_2 - __nv_reservedSMEM_allocation_mask)
__nv_reservedSMEM_allocation_mask:
	.zero		4
.L_2:
	.zero		4
	.weak		__nv_reservedSMEM_tmem_allocation_pipeline_mbarrier
	.type		__nv_reservedSMEM_tmem_allocation_pipeline_mbarrier,@object
	.size		__nv_reservedSMEM_tmem_allocation_pipeline_mbarrier,(__nv_reservedSMEM_tmem_allocation_pipeline_mbarrier_parity - __nv_reservedSMEM_tmem_allocation_pipeline_mbarrier)
__nv_reservedSMEM_tmem_allocation_pipeline_mbarrier:
	.zero		8
	.weak		__nv_reservedSMEM_tmem_allocation_pipeline_mbarrier_parity
	.type		__nv_reservedSMEM_tmem_allocation_pipeline_mbarrier_parity,@object
	.size		__nv_reservedSMEM_tmem_allocation_pipeline_mbarrier_parity,(.L_4 - __nv_reservedSMEM_tmem_allocation_pipeline_mbarrier_parity)
__nv_reservedSMEM_tmem_allocation_pipeline_mbarrier_parity:
	.zero		4
.L_4:


//--------------------- .nv.constant0.matmul_kernel --------------------------
	.section	.nv.constant0.matmul_kernel,"a",@progbits
	.sectionflags	@""
	.align	4
.nv.constant0.matmul_kernel:
	.zero		976


//--------------------- SYMBOLS --------------------------

	.type		.nv.reservedSmem.offset0,@object
	.size		.nv.reservedSmem.offset0,0x4
	.type		.nv.reservedSmem.cap,@object
	.size		.nv.reservedSmem.cap,0x4
